//
// Generated by NVIDIA NVVM Compiler
//
// Compiler Build ID: CL-36424714
// Cuda compilation tools, release 13.0, V13.0.88
// Based on NVVM 20.0.0
//

.version 9.0
.target sm_100
.address_size 64

	// .globl	_Z8mulprobeP6float2S0_S0_PfS1_iiiiiii

.visible .entry _Z8mulprobeP6float2S0_S0_PfS1_iiiiiii(
	.param .u64 .ptr .align 1 _Z8mulprobeP6float2S0_S0_PfS1_iiiiiii_param_0,
	.param .u64 .ptr .align 1 _Z8mulprobeP6float2S0_S0_PfS1_iiiiiii_param_1,
	.param .u64 .ptr .align 1 _Z8mulprobeP6float2S0_S0_PfS1_iiiiiii_param_2,
	.param .u64 .ptr .align 1 _Z8mulprobeP6float2S0_S0_PfS1_iiiiiii_param_3,
	.param .u64 .ptr .align 1 _Z8mulprobeP6float2S0_S0_PfS1_iiiiiii_param_4,
	.param .u32 _Z8mulprobeP6float2S0_S0_PfS1_iiiiiii_param_5,
	.param .u32 _Z8mulprobeP6float2S0_S0_PfS1_iiiiiii_param_6,
	.param .u32 _Z8mulprobeP6float2S0_S0_PfS1_iiiiiii_param_7,
	.param .u32 _Z8mulprobeP6float2S0_S0_PfS1_iiiiiii_param_8,
	.param .u32 _Z8mulprobeP6float2S0_S0_PfS1_iiiiiii_param_9,
	.param .u32 _Z8mulprobeP6float2S0_S0_PfS1_iiiiiii_param_10,
	.param .u32 _Z8mulprobeP6float2S0_S0_PfS1_iiiiiii_param_11
)
{
	.reg .pred 	%p<6>;
	.reg .b32 	%r<42>;
	.reg .b32 	%f<15>;
	.reg .b64 	%rd<16>;

	ld.param.u64 	%rd5, [_Z8mulprobeP6float2S0_S0_PfS1_iiiiiii_param_1];
	ld.param.u64 	%rd6, [_Z8mulprobeP6float2S0_S0_PfS1_iiiiiii_param_2];
	ld.param.u32 	%r8, [_Z8mulprobeP6float2S0_S0_PfS1_iiiiiii_param_5];
	ld.param.u32 	%r10, [_Z8mulprobeP6float2S0_S0_PfS1_iiiiiii_param_8];
	ld.param.u32 	%r5, [_Z8mulprobeP6float2S0_S0_PfS1_iiiiiii_param_9];
	ld.param.u32 	%r6, [_Z8mulprobeP6float2S0_S0_PfS1_iiiiiii_param_10];
	ld.param.u32 	%r7, [_Z8mulprobeP6float2S0_S0_PfS1_iiiiiii_param_11];
	mov.u32 	%r11, %ntid.x;
	mov.u32 	%r12, %ctaid.x;
	mov.u32 	%r13, %tid.x;
	mad.lo.s32 	%r1, %r11, %r12, %r13;
	mov.u32 	%r14, %ntid.y;
	mov.u32 	%r15, %ctaid.y;
	mov.u32 	%r16, %tid.y;
	mad.lo.s32 	%r17, %r14, %r15, %r16;
	mov.u32 	%r18, %ntid.z;
	mov.u32 	%r19, %ctaid.z;
	mov.u32 	%r20, %tid.z;
	mad.lo.s32 	%r21, %r18, %r19, %r20;
	mul.lo.s32 	%r22, %r5, %r5;
	setp.ge.s32 	%p1, %r1, %r22;
	setp.ge.s32 	%p2, %r17, %r10;
	or.pred  	%p3, %p1, %p2;
	setp.ge.s32 	%p4, %r21, %r8;
	or.pred  	%p5, %p3, %p4;
	mov.b64 	%rd14, 0;
	mov.u64 	%rd15, %rd14;
	@%p5 bra 	$L__BB0_2;
	div.s32 	%r23, %r1, %r5;
	mul.lo.s32 	%r24, %r23, %r5;
	sub.s32 	%r25, %r1, %r24;
	sub.s32 	%r26, %r7, %r5;
	shr.u32 	%r27, %r26, 31;
	add.s32 	%r28, %r26, %r27;
	shr.s32 	%r29, %r28, 1;
	sub.s32 	%r30, %r6, %r5;
	shr.u32 	%r31, %r30, 31;
	add.s32 	%r32, %r30, %r31;
	shr.s32 	%r33, %r32, 1;
	mad.lo.s32 	%r34, %r10, %r21, %r17;
	add.s32 	%r35, %r23, %r29;
	mad.lo.s32 	%r36, %r34, %r7, %r35;
	add.s32 	%r37, %r25, %r33;
	mad.lo.s32 	%r38, %r36, %r6, %r37;
	cvt.s64.s32 	%rd15, %r38;
	mad.lo.s32 	%r39, %r5, %r21, %r23;
	mad.lo.s32 	%r40, %r39, %r5, %r25;
	cvt.s64.s32 	%rd14, %r40;
$L__BB0_2:
	cvta.to.global.u64 	%rd8, %rd5;
	cvta.to.global.u64 	%rd9, %rd6;
	shl.b64 	%rd10, %rd15, 3;
	add.s64 	%rd11, %rd8, %rd10;
	ld.global.v2.f32 	{%f1, %f2}, [%rd11];
	shl.b64 	%rd12, %rd14, 3;
	add.s64 	%rd13, %rd9, %rd12;
	ld.global.v2.f32 	{%f3, %f4}, [%rd13];
	mul.lo.s32 	%r41, %r7, %r6;
	cvt.rn.f32.s32 	%f5, %r41;
	sqrt.rn.f32 	%f6, %f5;
	rcp.rn.f32 	%f7, %f6;
	mul.f32 	%f8, %f1, %f3;
	mul.f32 	%f9, %f2, %f4;
	sub.f32 	%f10, %f8, %f9;
	mul.f32 	%f11, %f7, %f10;
	mul.f32 	%f12, %f1, %f4;
	fma.rn.f32 	%f13, %f2, %f3, %f12;
	mul.f32 	%f14, %f7, %f13;
	st.global.v2.f32 	[%rd11], {%f11, %f14};
	ret;

}
	// .globl	_Z9mulaprobeP6float2S0_S0_PfS1_iiiiiii
.visible .entry _Z9mulaprobeP6float2S0_S0_PfS1_iiiiiii(
	.param .u64 .ptr .align 1 _Z9mulaprobeP6float2S0_S0_PfS1_iiiiiii_param_0,
	.param .u64 .ptr .align 1 _Z9mulaprobeP6float2S0_S0_PfS1_iiiiiii_param_1,
	.param .u64 .ptr .align 1 _Z9mulaprobeP6float2S0_S0_PfS1_iiiiiii_param_2,
	.param .u64 .ptr .align 1 _Z9mulaprobeP6float2S0_S0_PfS1_iiiiiii_param_3,
	.param .u64 .ptr .align 1 _Z9mulaprobeP6float2S0_S0_PfS1_iiiiiii_param_4,
	.param .u32 _Z9mulaprobeP6float2S0_S0_PfS1_iiiiiii_param_5,
	.param .u32 _Z9mulaprobeP6float2S0_S0_PfS1_iiiiiii_param_6,
	.param .u32 _Z9mulaprobeP6float2S0_S0_PfS1_iiiiiii_param_7,
	.param .u32 _Z9mulaprobeP6float2S0_S0_PfS1_iiiiiii_param_8,
	.param .u32 _Z9mulaprobeP6float2S0_S0_PfS1_iiiiiii_param_9,
	.param .u32 _Z9mulaprobeP6float2S0_S0_PfS1_iiiiiii_param_10,
	.param .u32 _Z9mulaprobeP6float2S0_S0_PfS1_iiiiiii_param_11
)
{
	.reg .pred 	%p<6>;
	.reg .b32 	%r<42>;
	.reg .b32 	%f<15>;
	.reg .b64 	%rd<16>;

	ld.param.u64 	%rd5, [_Z9mulaprobeP6float2S0_S0_PfS1_iiiiiii_param_1];
	ld.param.u64 	%rd6, [_Z9mulaprobeP6float2S0_S0_PfS1_iiiiiii_param_2];
	ld.param.u32 	%r8, [_Z9mulaprobeP6float2S0_S0_PfS1_iiiiiii_param_5];
	ld.param.u32 	%r10, [_Z9mulaprobeP6float2S0_S0_PfS1_iiiiiii_param_8];
	ld.param.u32 	%r5, [_Z9mulaprobeP6float2S0_S0_PfS1_iiiiiii_param_9];
	ld.param.u32 	%r6, [_Z9mulaprobeP6float2S0_S0_PfS1_iiiiiii_param_10];
	ld.param.u32 	%r7, [_Z9mulaprobeP6float2S0_S0_PfS1_iiiiiii_param_11];
	mov.u32 	%r11, %ntid.x;
	mov.u32 	%r12, %ctaid.x;
	mov.u32 	%r13, %tid.x;
	mad.lo.s32 	%r1, %r11, %r12, %r13;
	mov.u32 	%r14, %ntid.y;
	mov.u32 	%r15, %ctaid.y;
	mov.u32 	%r16, %tid.y;
	mad.lo.s32 	%r17, %r14, %r15, %r16;
	mov.u32 	%r18, %ntid.z;
	mov.u32 	%r19, %ctaid.z;
	mov.u32 	%r20, %tid.z;
	mad.lo.s32 	%r21, %r18, %r19, %r20;
	mul.lo.s32 	%r22, %r5, %r5;
	setp.ge.s32 	%p1, %r1, %r22;
	setp.ge.s32 	%p2, %r17, %r10;
	or.pred  	%p3, %p1, %p2;
	setp.ge.s32 	%p4, %r21, %r8;
	or.pred  	%p5, %p3, %p4;
	mov.b64 	%rd14, 0;
	mov.u64 	%rd15, %rd14;
	@%p5 bra 	$L__BB1_2;
	div.s32 	%r23, %r1, %r5;
	mul.lo.s32 	%r24, %r23, %r5;
	sub.s32 	%r25, %r1, %r24;
	sub.s32 	%r26, %r7, %r5;
	shr.u32 	%r27, %r26, 31;
	add.s32 	%r28, %r26, %r27;
	shr.s32 	%r29, %r28, 1;
	sub.s32 	%r30, %r6, %r5;
	shr.u32 	%r31, %r30, 31;
	add.s32 	%r32, %r30, %r31;
	shr.s32 	%r33, %r32, 1;
	mad.lo.s32 	%r34, %r10, %r21, %r17;
	add.s32 	%r35, %r23, %r29;
	mad.lo.s32 	%r36, %r34, %r7, %r35;
	add.s32 	%r37, %r25, %r33;
	mad.lo.s32 	%r38, %r36, %r6, %r37;
	cvt.s64.s32 	%rd15, %r38;
	mad.lo.s32 	%r39, %r5, %r21, %r23;
	mad.lo.s32 	%r40, %r39, %r5, %r25;
	cvt.s64.s32 	%rd14, %r40;
$L__BB1_2:
	cvta.to.global.u64 	%rd8, %rd5;
	cvta.to.global.u64 	%rd9, %rd6;
	shl.b64 	%rd10, %rd15, 3;
	add.s64 	%rd11, %rd8, %rd10;
	ld.global.v2.f32 	{%f1, %f2}, [%rd11];
	shl.b64 	%rd12, %rd14, 3;
	add.s64 	%rd13, %rd9, %rd12;
	ld.global.v2.f32 	{%f3, %f4}, [%rd13];
	mul.lo.s32 	%r41, %r7, %r6;
	cvt.rn.f32.s32 	%f5, %r41;
	sqrt.rn.f32 	%f6, %f5;
	rcp.rn.f32 	%f7, %f6;
	mul.f32 	%f8, %f2, %f4;
	fma.rn.f32 	%f9, %f1, %f3, %f8;
	mul.f32 	%f10, %f7, %f9;
	mul.f32 	%f11, %f2, %f3;
	mul.f32 	%f12, %f1, %f4;
	sub.f32 	%f13, %f11, %f12;
	mul.f32 	%f14, %f7, %f13;
	st.global.v2.f32 	[%rd11], {%f10, %f14};
	ret;

}
	// .globl	_Z7mulaobjP6float2S0_S0_PfS1_iiiiiii
.visible .entry _Z7mulaobjP6float2S0_S0_PfS1_iiiiiii(
	.param .u64 .ptr .align 1 _Z7mulaobjP6float2S0_S0_PfS1_iiiiiii_param_0,
	.param .u64 .ptr .align 1 _Z7mulaobjP6float2S0_S0_PfS1_iiiiiii_param_1,
	.param .u64 .ptr .align 1 _Z7mulaobjP6float2S0_S0_PfS1_iiiiiii_param_2,
	.param .u64 .ptr .align 1 _Z7mulaobjP6float2S0_S0_PfS1_iiiiiii_param_3,
	.param .u64 .ptr .align 1 _Z7mulaobjP6float2S0_S0_PfS1_iiiiiii_param_4,
	.param .u32 _Z7mulaobjP6float2S0_S0_PfS1_iiiiiii_param_5,
	.param .u32 _Z7mulaobjP6float2S0_S0_PfS1_iiiiiii_param_6,
	.param .u32 _Z7mulaobjP6float2S0_S0_PfS1_iiiiiii_param_7,
	.param .u32 _Z7mulaobjP6float2S0_S0_PfS1_iiiiiii_param_8,
	.param .u32 _Z7mulaobjP6float2S0_S0_PfS1_iiiiiii_param_9,
	.param .u32 _Z7mulaobjP6float2S0_S0_PfS1_iiiiiii_param_10,
	.param .u32 _Z7mulaobjP6float2S0_S0_PfS1_iiiiiii_param_11
)
{
	.reg .pred 	%p<7>;
	.reg .b32 	%r<50>;
	.reg .b32 	%f<24>;
	.reg .b64 	%rd<24>;

	ld.param.u64 	%rd5, [_Z7mulaobjP6float2S0_S0_PfS1_iiiiiii_param_0];
	ld.param.u64 	%rd6, [_Z7mulaobjP6float2S0_S0_PfS1_iiiiiii_param_1];
	ld.param.u64 	%rd7, [_Z7mulaobjP6float2S0_S0_PfS1_iiiiiii_param_3];
	ld.param.u64 	%rd8, [_Z7mulaobjP6float2S0_S0_PfS1_iiiiiii_param_4];
	ld.param.u32 	%r13, [_Z7mulaobjP6float2S0_S0_PfS1_iiiiiii_param_5];
	ld.param.u32 	%r7, [_Z7mulaobjP6float2S0_S0_PfS1_iiiiiii_param_6];
	ld.param.u32 	%r8, [_Z7mulaobjP6float2S0_S0_PfS1_iiiiiii_param_7];
	ld.param.u32 	%r15, [_Z7mulaobjP6float2S0_S0_PfS1_iiiiiii_param_8];
	ld.param.u32 	%r10, [_Z7mulaobjP6float2S0_S0_PfS1_iiiiiii_param_9];
	ld.param.u32 	%r11, [_Z7mulaobjP6float2S0_S0_PfS1_iiiiiii_param_10];
	ld.param.u32 	%r12, [_Z7mulaobjP6float2S0_S0_PfS1_iiiiiii_param_11];
	mov.u32 	%r16, %ntid.x;
	mov.u32 	%r17, %ctaid.x;
	mov.u32 	%r18, %tid.x;
	mad.lo.s32 	%r1, %r16, %r17, %r18;
	mov.u32 	%r19, %ntid.y;
	mov.u32 	%r20, %ctaid.y;
	mov.u32 	%r21, %tid.y;
	mad.lo.s32 	%r22, %r19, %r20, %r21;
	mov.u32 	%r23, %ntid.z;
	mov.u32 	%r24, %ctaid.z;
	mov.u32 	%r25, %tid.z;
	mad.lo.s32 	%r26, %r23, %r24, %r25;
	mul.lo.s32 	%r27, %r10, %r10;
	setp.ge.s32 	%p1, %r1, %r27;
	setp.ge.s32 	%p2, %r22, %r15;
	or.pred  	%p3, %p1, %p2;
	setp.ge.s32 	%p4, %r26, %r13;
	or.pred  	%p5, %p3, %p4;
	mov.b64 	%rd22, 0;
	mov.u64 	%rd23, %rd22;
	@%p5 bra 	$L__BB2_3;
	cvta.to.global.u64 	%rd11, %rd7;
	cvta.to.global.u64 	%rd12, %rd8;
	mad.lo.s32 	%r4, %r15, %r26, %r22;
	mul.wide.u32 	%rd13, %r4, 4;
	add.s64 	%rd14, %rd11, %rd13;
	ld.global.f32 	%f1, [%rd14];
	mov.f32 	%f2, 0f3F000000;
	copysign.f32 	%f3, %f1, %f2;
	add.rz.f32 	%f4, %f1, %f3;
	cvt.rzi.f32.f32 	%f5, %f4;
	cvt.rzi.s32.f32 	%r5, %f5;
	add.s64 	%rd15, %rd12, %rd13;
	ld.global.f32 	%f6, [%rd15];
	copysign.f32 	%f7, %f6, %f2;
	add.rz.f32 	%f8, %f6, %f7;
	cvt.rzi.f32.f32 	%f9, %f8;
	cvt.rzi.s32.f32 	%r28, %f9;
	or.b32  	%r29, %r5, %r28;
	setp.lt.s32 	%p6, %r29, 0;
	@%p6 bra 	$L__BB2_3;
	div.s32 	%r30, %r1, %r10;
	mul.lo.s32 	%r31, %r30, %r10;
	sub.s32 	%r32, %r1, %r31;
	mad.lo.s32 	%r33, %r7, %r26, %r30;
	add.s32 	%r34, %r33, %r28;
	add.s32 	%r35, %r5, %r32;
	mad.lo.s32 	%r36, %r34, %r8, %r35;
	cvt.s64.s32 	%rd23, %r36;
	sub.s32 	%r37, %r12, %r10;
	shr.u32 	%r38, %r37, 31;
	add.s32 	%r39, %r37, %r38;
	shr.s32 	%r40, %r39, 1;
	sub.s32 	%r41, %r11, %r10;
	shr.u32 	%r42, %r41, 31;
	add.s32 	%r43, %r41, %r42;
	shr.s32 	%r44, %r43, 1;
	add.s32 	%r45, %r30, %r40;
	mad.lo.s32 	%r46, %r4, %r12, %r45;
	add.s32 	%r47, %r32, %r44;
	mad.lo.s32 	%r48, %r46, %r11, %r47;
	cvt.s64.s32 	%rd22, %r48;
$L__BB2_3:
	cvta.to.global.u64 	%rd16, %rd5;
	cvta.to.global.u64 	%rd17, %rd6;
	shl.b64 	%rd18, %rd23, 3;
	add.s64 	%rd19, %rd16, %rd18;
	ld.global.v2.f32 	{%f10, %f11}, [%rd19];
	shl.b64 	%rd20, %rd22, 3;
	add.s64 	%rd21, %rd17, %rd20;
	ld.global.v2.f32 	{%f12, %f13}, [%rd21];
	mul.lo.s32 	%r49, %r12, %r11;
	cvt.rn.f32.s32 	%f14, %r49;
	sqrt.rn.f32 	%f15, %f14;
	rcp.rn.f32 	%f16, %f15;
	mul.f32 	%f17, %f11, %f13;
	fma.rn.f32 	%f18, %f10, %f12, %f17;
	mul.f32 	%f19, %f16, %f18;
	mul.f32 	%f20, %f10, %f13;
	mul.f32 	%f21, %f11, %f12;
	sub.f32 	%f22, %f20, %f21;
	mul.f32 	%f23, %f16, %f22;
	st.global.v2.f32 	[%rd21], {%f19, %f23};
	ret;

}
	// .globl	_Z8takepartP6float2S0_S0_PfS1_iiiiiii
.visible .entry _Z8takepartP6float2S0_S0_PfS1_iiiiiii(
	.param .u64 .ptr .align 1 _Z8takepartP6float2S0_S0_PfS1_iiiiiii_param_0,
	.param .u64 .ptr .align 1 _Z8takepartP6float2S0_S0_PfS1_iiiiiii_param_1,
	.param .u64 .ptr .align 1 _Z8takepartP6float2S0_S0_PfS1_iiiiiii_param_2,
	.param .u64 .ptr .align 1 _Z8takepartP6float2S0_S0_PfS1_iiiiiii_param_3,
	.param .u64 .ptr .align 1 _Z8takepartP6float2S0_S0_PfS1_iiiiiii_param_4,
	.param .u32 _Z8takepartP6float2S0_S0_PfS1_iiiiiii_param_5,
	.param .u32 _Z8takepartP6float2S0_S0_PfS1_iiiiiii_param_6,
	.param .u32 _Z8takepartP6float2S0_S0_PfS1_iiiiiii_param_7,
	.param .u32 _Z8takepartP6float2S0_S0_PfS1_iiiiiii_param_8,
	.param .u32 _Z8takepartP6float2S0_S0_PfS1_iiiiiii_param_9,
	.param .u32 _Z8takepartP6float2S0_S0_PfS1_iiiiiii_param_10,
	.param .u32 _Z8takepartP6float2S0_S0_PfS1_iiiiiii_param_11
)
{
	.reg .pred 	%p<7>;
	.reg .b32 	%r<49>;
	.reg .b32 	%f<12>;
	.reg .b64 	%rd<24>;

	ld.param.u64 	%rd5, [_Z8takepartP6float2S0_S0_PfS1_iiiiiii_param_0];
	ld.param.u64 	%rd6, [_Z8takepartP6float2S0_S0_PfS1_iiiiiii_param_1];
	ld.param.u64 	%rd7, [_Z8takepartP6float2S0_S0_PfS1_iiiiiii_param_3];
	ld.param.u64 	%rd8, [_Z8takepartP6float2S0_S0_PfS1_iiiiiii_param_4];
	ld.param.u32 	%r13, [_Z8takepartP6float2S0_S0_PfS1_iiiiiii_param_5];
	ld.param.u32 	%r7, [_Z8takepartP6float2S0_S0_PfS1_iiiiiii_param_6];
	ld.param.u32 	%r8, [_Z8takepartP6float2S0_S0_PfS1_iiiiiii_param_7];
	ld.param.u32 	%r15, [_Z8takepartP6float2S0_S0_PfS1_iiiiiii_param_8];
	ld.param.u32 	%r10, [_Z8takepartP6float2S0_S0_PfS1_iiiiiii_param_9];
	ld.param.u32 	%r11, [_Z8takepartP6float2S0_S0_PfS1_iiiiiii_param_10];
	ld.param.u32 	%r12, [_Z8takepartP6float2S0_S0_PfS1_iiiiiii_param_11];
	mov.u32 	%r16, %ntid.x;
	mov.u32 	%r17, %ctaid.x;
	mov.u32 	%r18, %tid.x;
	mad.lo.s32 	%r1, %r16, %r17, %r18;
	mov.u32 	%r19, %ntid.y;
	mov.u32 	%r20, %ctaid.y;
	mov.u32 	%r21, %tid.y;
	mad.lo.s32 	%r22, %r19, %r20, %r21;
	mov.u32 	%r23, %ntid.z;
	mov.u32 	%r24, %ctaid.z;
	mov.u32 	%r25, %tid.z;
	mad.lo.s32 	%r26, %r23, %r24, %r25;
	mul.lo.s32 	%r27, %r10, %r10;
	setp.ge.s32 	%p1, %r1, %r27;
	setp.ge.s32 	%p2, %r22, %r15;
	or.pred  	%p3, %p1, %p2;
	setp.ge.s32 	%p4, %r26, %r13;
	or.pred  	%p5, %p3, %p4;
	mov.b64 	%rd22, 0;
	mov.u64 	%rd23, %rd22;
	@%p5 bra 	$L__BB3_3;
	cvta.to.global.u64 	%rd11, %rd7;
	cvta.to.global.u64 	%rd12, %rd8;
	mad.lo.s32 	%r4, %r15, %r26, %r22;
	mul.wide.u32 	%rd13, %r4, 4;
	add.s64 	%rd14, %rd11, %rd13;
	ld.global.f32 	%f1, [%rd14];
	mov.f32 	%f2, 0f3F000000;
	copysign.f32 	%f3, %f1, %f2;
	add.rz.f32 	%f4, %f1, %f3;
	cvt.rzi.f32.f32 	%f5, %f4;
	cvt.rzi.s32.f32 	%r5, %f5;
	add.s64 	%rd15, %rd12, %rd13;
	ld.global.f32 	%f6, [%rd15];
	copysign.f32 	%f7, %f6, %f2;
	add.rz.f32 	%f8, %f6, %f7;
	cvt.rzi.f32.f32 	%f9, %f8;
	cvt.rzi.s32.f32 	%r28, %f9;
	or.b32  	%r29, %r5, %r28;
	setp.lt.s32 	%p6, %r29, 0;
	@%p6 bra 	$L__BB3_3;
	div.s32 	%r30, %r1, %r10;
	mul.lo.s32 	%r31, %r30, %r10;
	sub.s32 	%r32, %r1, %r31;
	mad.lo.s32 	%r33, %r7, %r26, %r30;
	add.s32 	%r34, %r33, %r28;
	add.s32 	%r35, %r5, %r32;
	mad.lo.s32 	%r36, %r34, %r8, %r35;
	cvt.s64.s32 	%rd22, %r36;
	sub.s32 	%r37, %r12, %r10;
	shr.u32 	%r38, %r37, 31;
	add.s32 	%r39, %r37, %r38;
	shr.s32 	%r40, %r39, 1;
	sub.s32 	%r41, %r11, %r10;
	shr.u32 	%r42, %r41, 31;
	add.s32 	%r43, %r41, %r42;
	shr.s32 	%r44, %r43, 1;
	add.s32 	%r45, %r30, %r40;
	mad.lo.s32 	%r46, %r4, %r12, %r45;
	add.s32 	%r47, %r32, %r44;
	mad.lo.s32 	%r48, %r46, %r11, %r47;
	cvt.s64.s32 	%rd23, %r48;
$L__BB3_3:
	cvta.to.global.u64 	%rd16, %rd5;
	cvta.to.global.u64 	%rd17, %rd6;
	shl.b64 	%rd18, %rd22, 3;
	add.s64 	%rd19, %rd16, %rd18;
	ld.global.v2.f32 	{%f10, %f11}, [%rd19];
	shl.b64 	%rd20, %rd23, 3;
	add.s64 	%rd21, %rd17, %rd20;
	st.global.v2.f32 	[%rd21], {%f10, %f11};
	ret;

}
	// .globl	_Z10setpartobjP6float2S0_S0_PfS1_iiiiiii
.visible .entry _Z10setpartobjP6float2S0_S0_PfS1_iiiiiii(
	.param .u64 .ptr .align 1 _Z10setpartobjP6float2S0_S0_PfS1_iiiiiii_param_0,
	.param .u64 .ptr .align 1 _Z10setpartobjP6float2S0_S0_PfS1_iiiiiii_param_1,
	.param .u64 .ptr .align 1 _Z10setpartobjP6float2S0_S0_PfS1_iiiiiii_param_2,
	.param .u64 .ptr .align 1 _Z10setpartobjP6float2S0_S0_PfS1_iiiiiii_param_3,
	.param .u64 .ptr .align 1 _Z10setpartobjP6float2S0_S0_PfS1_iiiiiii_param_4,
	.param .u32 _Z10setpartobjP6float2S0_S0_PfS1_iiiiiii_param_5,
	.param .u32 _Z10setpartobjP6float2S0_S0_PfS1_iiiiiii_param_6,
	.param .u32 _Z10setpartobjP6float2S0_S0_PfS1_iiiiiii_param_7,
	.param .u32 _Z10setpartobjP6float2S0_S0_PfS1_iiiiiii_param_8,
	.param .u32 _Z10setpartobjP6float2S0_S0_PfS1_iiiiiii_param_9,
	.param .u32 _Z10setpartobjP6float2S0_S0_PfS1_iiiiiii_param_10,
	.param .u32 _Z10setpartobjP6float2S0_S0_PfS1_iiiiiii_param_11
)
{
	.reg .pred 	%p<7>;
	.reg .b32 	%r<49>;
	.reg .b32 	%f<14>;
	.reg .b64 	%rd<24>;

	ld.param.u64 	%rd5, [_Z10setpartobjP6float2S0_S0_PfS1_iiiiiii_param_0];
	ld.param.u64 	%rd6, [_Z10setpartobjP6float2S0_S0_PfS1_iiiiiii_param_1];
	ld.param.u64 	%rd7, [_Z10setpartobjP6float2S0_S0_PfS1_iiiiiii_param_3];
	ld.param.u64 	%rd8, [_Z10setpartobjP6float2S0_S0_PfS1_iiiiiii_param_4];
	ld.param.u32 	%r13, [_Z10setpartobjP6float2S0_S0_PfS1_iiiiiii_param_5];
	ld.param.u32 	%r7, [_Z10setpartobjP6float2S0_S0_PfS1_iiiiiii_param_6];
	ld.param.u32 	%r8, [_Z10setpartobjP6float2S0_S0_PfS1_iiiiiii_param_7];
	ld.param.u32 	%r15, [_Z10setpartobjP6float2S0_S0_PfS1_iiiiiii_param_8];
	ld.param.u32 	%r10, [_Z10setpartobjP6float2S0_S0_PfS1_iiiiiii_param_9];
	ld.param.u32 	%r11, [_Z10setpartobjP6float2S0_S0_PfS1_iiiiiii_param_10];
	ld.param.u32 	%r12, [_Z10setpartobjP6float2S0_S0_PfS1_iiiiiii_param_11];
	mov.u32 	%r16, %ntid.x;
	mov.u32 	%r17, %ctaid.x;
	mov.u32 	%r18, %tid.x;
	mad.lo.s32 	%r1, %r16, %r17, %r18;
	mov.u32 	%r19, %ntid.y;
	mov.u32 	%r20, %ctaid.y;
	mov.u32 	%r21, %tid.y;
	mad.lo.s32 	%r22, %r19, %r20, %r21;
	mov.u32 	%r23, %ntid.z;
	mov.u32 	%r24, %ctaid.z;
	mov.u32 	%r25, %tid.z;
	mad.lo.s32 	%r26, %r23, %r24, %r25;
	mul.lo.s32 	%r27, %r10, %r10;
	setp.ge.s32 	%p1, %r1, %r27;
	setp.ge.s32 	%p2, %r22, %r15;
	or.pred  	%p3, %p1, %p2;
	setp.ge.s32 	%p4, %r26, %r13;
	or.pred  	%p5, %p3, %p4;
	mov.b64 	%rd22, 0;
	mov.u64 	%rd23, %rd22;
	@%p5 bra 	$L__BB4_3;
	cvta.to.global.u64 	%rd11, %rd7;
	cvta.to.global.u64 	%rd12, %rd8;
	mad.lo.s32 	%r4, %r15, %r26, %r22;
	mul.wide.u32 	%rd13, %r4, 4;
	add.s64 	%rd14, %rd11, %rd13;
	ld.global.f32 	%f1, [%rd14];
	mov.f32 	%f2, 0f3F000000;
	copysign.f32 	%f3, %f1, %f2;
	add.rz.f32 	%f4, %f1, %f3;
	cvt.rzi.f32.f32 	%f5, %f4;
	cvt.rzi.s32.f32 	%r5, %f5;
	add.s64 	%rd15, %rd12, %rd13;
	ld.global.f32 	%f6, [%rd15];
	copysign.f32 	%f7, %f6, %f2;
	add.rz.f32 	%f8, %f6, %f7;
	cvt.rzi.f32.f32 	%f9, %f8;
	cvt.rzi.s32.f32 	%r28, %f9;
	or.b32  	%r29, %r5, %r28;
	setp.lt.s32 	%p6, %r29, 0;
	@%p6 bra 	$L__BB4_3;
	div.s32 	%r30, %r1, %r10;
	mul.lo.s32 	%r31, %r30, %r10;
	sub.s32 	%r32, %r1, %r31;
	mad.lo.s32 	%r33, %r7, %r26, %r30;
	add.s32 	%r34, %r33, %r28;
	add.s32 	%r35, %r5, %r32;
	mad.lo.s32 	%r36, %r34, %r8, %r35;
	cvt.s64.s32 	%rd22, %r36;
	sub.s32 	%r37, %r12, %r10;
	shr.u32 	%r38, %r37, 31;
	add.s32 	%r39, %r37, %r38;
	shr.s32 	%r40, %r39, 1;
	sub.s32 	%r41, %r11, %r10;
	shr.u32 	%r42, %r41, 31;
	add.s32 	%r43, %r41, %r42;
	shr.s32 	%r44, %r43, 1;
	add.s32 	%r45, %r30, %r40;
	mad.lo.s32 	%r46, %r4, %r12, %r45;
	add.s32 	%r47, %r32, %r44;
	mad.lo.s32 	%r48, %r46, %r11, %r47;
	cvt.s64.s32 	%rd23, %r48;
$L__BB4_3:
	cvta.to.global.u64 	%rd16, %rd6;
	cvta.to.global.u64 	%rd17, %rd5;
	shl.b64 	%rd18, %rd22, 3;
	add.s64 	%rd19, %rd17, %rd18;
	shl.b64 	%rd20, %rd23, 3;
	add.s64 	%rd21, %rd16, %rd20;
	ld.global.f32 	%f10, [%rd21];
	atom.global.add.f32 	%f11, [%rd19], %f10;
	ld.global.f32 	%f12, [%rd21+4];
	atom.global.add.f32 	%f13, [%rd19+4], %f12;
	ret;

}
	// .globl	_Z12setpartprobeP6float2S0_S0_PfS1_iiiiiii
.visible .entry _Z12setpartprobeP6float2S0_S0_PfS1_iiiiiii(
	.param .u64 .ptr .align 1 _Z12setpartprobeP6float2S0_S0_PfS1_iiiiiii_param_0,
	.param .u64 .ptr .align 1 _Z12setpartprobeP6float2S0_S0_PfS1_iiiiiii_param_1,
	.param .u64 .ptr .align 1 _Z12setpartprobeP6float2S0_S0_PfS1_iiiiiii_param_2,
	.param .u64 .ptr .align 1 _Z12setpartprobeP6float2S0_S0_PfS1_iiiiiii_param_3,
	.param .u64 .ptr .align 1 _Z12setpartprobeP6float2S0_S0_PfS1_iiiiiii_param_4,
	.param .u32 _Z12setpartprobeP6float2S0_S0_PfS1_iiiiiii_param_5,
	.param .u32 _Z12setpartprobeP6float2S0_S0_PfS1_iiiiiii_param_6,
	.param .u32 _Z12setpartprobeP6float2S0_S0_PfS1_iiiiiii_param_7,
	.param .u32 _Z12setpartprobeP6float2S0_S0_PfS1_iiiiiii_param_8,
	.param .u32 _Z12setpartprobeP6float2S0_S0_PfS1_iiiiiii_param_9,
	.param .u32 _Z12setpartprobeP6float2S0_S0_PfS1_iiiiiii_param_10,
	.param .u32 _Z12setpartprobeP6float2S0_S0_PfS1_iiiiiii_param_11
)
{
	.reg .pred 	%p<6>;
	.reg .b32 	%r<41>;
	.reg .b32 	%f<5>;
	.reg .b64 	%rd<16>;

	ld.param.u64 	%rd5, [_Z12setpartprobeP6float2S0_S0_PfS1_iiiiiii_param_1];
	ld.param.u64 	%rd6, [_Z12setpartprobeP6float2S0_S0_PfS1_iiiiiii_param_2];
	ld.param.u32 	%r8, [_Z12setpartprobeP6float2S0_S0_PfS1_iiiiiii_param_5];
	ld.param.u32 	%r10, [_Z12setpartprobeP6float2S0_S0_PfS1_iiiiiii_param_8];
	ld.param.u32 	%r5, [_Z12setpartprobeP6float2S0_S0_PfS1_iiiiiii_param_9];
	ld.param.u32 	%r6, [_Z12setpartprobeP6float2S0_S0_PfS1_iiiiiii_param_10];
	ld.param.u32 	%r7, [_Z12setpartprobeP6float2S0_S0_PfS1_iiiiiii_param_11];
	mov.u32 	%r11, %ntid.x;
	mov.u32 	%r12, %ctaid.x;
	mov.u32 	%r13, %tid.x;
	mad.lo.s32 	%r1, %r11, %r12, %r13;
	mov.u32 	%r14, %ntid.y;
	mov.u32 	%r15, %ctaid.y;
	mov.u32 	%r16, %tid.y;
	mad.lo.s32 	%r17, %r14, %r15, %r16;
	mov.u32 	%r18, %ntid.z;
	mov.u32 	%r19, %ctaid.z;
	mov.u32 	%r20, %tid.z;
	mad.lo.s32 	%r21, %r18, %r19, %r20;
	mul.lo.s32 	%r22, %r5, %r5;
	setp.ge.s32 	%p1, %r1, %r22;
	setp.ge.s32 	%p2, %r17, %r10;
	or.pred  	%p3, %p1, %p2;
	setp.ge.s32 	%p4, %r21, %r8;
	or.pred  	%p5, %p3, %p4;
	mov.b64 	%rd14, 0;
	mov.u64 	%rd15, %rd14;
	@%p5 bra 	$L__BB5_2;
	div.s32 	%r23, %r1, %r5;
	mul.lo.s32 	%r24, %r23, %r5;
	sub.s32 	%r25, %r1, %r24;
	sub.s32 	%r26, %r7, %r5;
	shr.u32 	%r27, %r26, 31;
	add.s32 	%r28, %r26, %r27;
	shr.s32 	%r29, %r28, 1;
	sub.s32 	%r30, %r6, %r5;
	shr.u32 	%r31, %r30, 31;
	add.s32 	%r32, %r30, %r31;
	shr.s32 	%r33, %r32, 1;
	mad.lo.s32 	%r34, %r10, %r21, %r17;
	add.s32 	%r35, %r23, %r29;
	mad.lo.s32 	%r36, %r34, %r7, %r35;
	add.s32 	%r37, %r25, %r33;
	mad.lo.s32 	%r38, %r36, %r6, %r37;
	cvt.s64.s32 	%rd14, %r38;
	mad.lo.s32 	%r39, %r5, %r21, %r23;
	mad.lo.s32 	%r40, %r39, %r5, %r25;
	cvt.s64.s32 	%rd15, %r40;
$L__BB5_2:
	cvta.to.global.u64 	%rd8, %rd5;
	cvta.to.global.u64 	%rd9, %rd6;
	shl.b64 	%rd10, %rd15, 3;
	add.s64 	%rd11, %rd9, %rd10;
	shl.b64 	%rd12, %rd14, 3;
	add.s64 	%rd13, %rd8, %rd12;
	ld.global.f32 	%f1, [%rd13];
	atom.global.add.f32 	%f2, [%rd11], %f1;
	ld.global.f32 	%f3, [%rd13+4];
	atom.global.add.f32 	%f4, [%rd11+4], %f3;
	ret;

}


// ===== COMPILED SASS (sm_100) =====

	.target	sm_100

	.elftype	@"ET_EXEC"


//--------------------- .note.nv.tkinfo           --------------------------
	.section	.note.nv.tkinfo,"",@"SHT_NOTE"
	.sectionflags	@"SHF_NOTE_NV_TKINFO"
	.tkinfo
        /*0018*/ 	.word	0x00000002
        /*0030*/ 	.string	""
        /*0030*/ 	.string	"ptxas"
        /*0030*/ 	.string	"Cuda compilation tools, release 13.0, V13.0.88"
        /*0030*/ 	.string	"Build cuda_13.0.r13.0/compiler.36424714_0"
        /*0030*/ 	.string	"-arch sm_100 -m 64 "



//--------------------- .note.nv.cuinfo           --------------------------
	.section	.note.nv.cuinfo,"",@"SHT_NOTE"
	.sectionflags	@"SHF_NOTE_NV_CUINFO"
        /*0018*/ 	.short	0x0002
        /*001a*/ 	.short	0x0064
        /*001c*/ 	.short	0x0082
	.zero		2


//--------------------- .nv.info                  --------------------------
	.section	.nv.info,"",@"SHT_CUDA_INFO"
	.align	4


	//----- nvinfo : EIATTR_REGCOUNT
	.align		4
        /*0000*/ 	.byte	0x04, 0x2f
        /*0002*/ 	.short	(.L_1 - .L_0)
	.align		4
.L_0:
        /*0004*/ 	.word	index@(_Z8mulprobeP6float2S0_S0_PfS1_iiiiiii)
        /*0008*/ 	.word	0x00000013


	//----- nvinfo : EIATTR_FRAME_SIZE
	.align		4
.L_1:
        /*000c*/ 	.byte	0x04, 0x11
        /*000e*/ 	.short	(.L_3 - .L_2)
	.align		4
.L_2:
        /*0010*/ 	.word	index@($__internal_5_$__cuda_sm20_sqrt_rn_f32_slowpath)
        /*0014*/ 	.word	0x00000000


	//----- nvinfo : EIATTR_FRAME_SIZE
	.align		4
.L_3:
        /*0018*/ 	.byte	0x04, 0x11
        /*001a*/ 	.short	(.L_5 - .L_4)
	.align		4
.L_4:
        /*001c*/ 	.word	index@($__internal_4_$__cuda_sm20_rcp_rn_f32_slowpath)
        /*0020*/ 	.word	0x00000000


	//----- nvinfo : EIATTR_FRAME_SIZE
	.align		4
.L_5:
        /*0024*/ 	.byte	0x04, 0x11
        /*0026*/ 	.short	(.L_7 - .L_6)
	.align		4
.L_6:
        /*0028*/ 	.word	index@(_Z8mulprobeP6float2S0_S0_PfS1_iiiiiii)
        /*002c*/ 	.word	0x00000000


	//----- nvinfo : EIATTR_REGCOUNT
	.align		4
.L_7:
        /*0030*/ 	.byte	0x04, 0x2f
        /*0032*/ 	.short	(.L_9 - .L_8)
	.align		4
.L_8:
        /*0034*/ 	.word	index@(_Z9mulaprobeP6float2S0_S0_PfS1_iiiiiii)
        /*0038*/ 	.word	0x00000013


	//----- nvinfo : EIATTR_FRAME_SIZE
	.align		4
.L_9:
        /*003c*/ 	.byte	0x04, 0x11
        /*003e*/ 	.short	(.L_11 - .L_10)
	.align		4
.L_10:
        /*0040*/ 	.word	index@($__internal_3_$__cuda_sm20_sqrt_rn_f32_slowpath)
        /*0044*/ 	.word	0x00000000


	//----- nvinfo : EIATTR_FRAME_SIZE
	.align		4
.L_11:
        /*0048*/ 	.byte	0x04, 0x11
        /*004a*/ 	.short	(.L_13 - .L_12)
	.align		4
.L_12:
        /*004c*/ 	.word	index@($__internal_2_$__cuda_sm20_rcp_rn_f32_slowpath)
        /*0050*/ 	.word	0x00000000


	//----- nvinfo : EIATTR_FRAME_SIZE
	.align		4
.L_13:
        /*0054*/ 	.byte	0x04, 0x11
        /*0056*/ 	.short	(.L_15 - .L_14)
	.align		4
.L_14:
        /*0058*/ 	.word	index@(_Z9mulaprobeP6float2S0_S0_PfS1_iiiiiii)
        /*005c*/ 	.word	0x00000000


	//----- nvinfo : EIATTR_REGCOUNT
	.align		4
.L_15:
        /*0060*/ 	.byte	0x04, 0x2f
        /*0062*/ 	.short	(.L_17 - .L_16)
	.align		4
.L_16:
        /*0064*/ 	.word	index@(_Z7mulaobjP6float2S0_S0_PfS1_iiiiiii)
        /*0068*/ 	.word	0x00000013


	//----- nvinfo : EIATTR_FRAME_SIZE
	.align		4
.L_17:
        /*006c*/ 	.byte	0x04, 0x11
        /*006e*/ 	.short	(.L_19 - .L_18)
	.align		4
.L_18:
        /*0070*/ 	.word	index@($__internal_1_$__cuda_sm20_sqrt_rn_f32_slowpath)
        /*0074*/ 	.word	0x00000000


	//----- nvinfo : EIATTR_FRAME_SIZE
	.align		4
.L_19:
        /*0078*/ 	.byte	0x04, 0x11
        /*007a*/ 	.short	(.L_21 - .L_20)
	.align		4
.L_20:
        /*007c*/ 	.word	index@($__internal_0_$__cuda_sm20_rcp_rn_f32_slowpath)
        /*0080*/ 	.word	0x00000000


	//----- nvinfo : EIATTR_FRAME_SIZE
	.align		4
.L_21:
        /*0084*/ 	.byte	0x04, 0x11
        /*0086*/ 	.short	(.L_23 - .L_22)
	.align		4
.L_22:
        /*0088*/ 	.word	index@(_Z7mulaobjP6float2S0_S0_PfS1_iiiiiii)
        /*008c*/ 	.word	0x00000000


	//----- nvinfo : EIATTR_REGCOUNT
	.align		4
.L_23:
        /*0090*/ 	.byte	0x04, 0x2f
        /*0092*/ 	.short	(.L_25 - .L_24)
	.align		4
.L_24:
        /*0094*/ 	.word	index@(_Z8takepartP6float2S0_S0_PfS1_iiiiiii)
        /*0098*/ 	.word	0x00000012


	//----- nvinfo : EIATTR_FRAME_SIZE
	.align		4
.L_25:
        /*009c*/ 	.byte	0x04, 0x11
        /*009e*/ 	.short	(.L_27 - .L_26)
	.align		4
.L_26:
        /*00a0*/ 	.word	index@(_Z8takepartP6float2S0_S0_PfS1_iiiiiii)
        /*00a4*/ 	.word	0x00000000


	//----- nvinfo : EIATTR_REGCOUNT
	.align		4
.L_27:
        /*00a8*/ 	.byte	0x04, 0x2f
        /*00aa*/ 	.short	(.L_29 - .L_28)
	.align		4
.L_28:
        /*00ac*/ 	.word	index@(_Z10setpartobjP6float2S0_S0_PfS1_iiiiiii)
        /*00b0*/ 	.word	0x00000012


	//----- nvinfo : EIATTR_FRAME_SIZE
	.align		4
.L_29:
        /*00b4*/ 	.byte	0x04, 0x11
        /*00b6*/ 	.short	(.L_31 - .L_30)
	.align		4
.L_30:
        /*00b8*/ 	.word	index@(_Z10setpartobjP6float2S0_S0_PfS1_iiiiiii)
        /*00bc*/ 	.word	0x00000000


	//----- nvinfo : EIATTR_REGCOUNT
	.align		4
.L_31:
        /*00c0*/ 	.byte	0x04, 0x2f
        /*00c2*/ 	.short	(.L_33 - .L_32)
	.align		4
.L_32:
        /*00c4*/ 	.word	index@(_Z12setpartprobeP6float2S0_S0_PfS1_iiiiiii)
        /*00c8*/ 	.word	0x0000000e


	//----- nvinfo : EIATTR_FRAME_SIZE
	.align		4
.L_33:
        /*00cc*/ 	.byte	0x04, 0x11
        /*00ce*/ 	.short	(.L_35 - .L_34)
	.align		4
.L_34:
        /*00d0*/ 	.word	index@(_Z12setpartprobeP6float2S0_S0_PfS1_iiiiiii)
        /*00d4*/ 	.word	0x00000000


	//----- nvinfo : EIATTR_MIN_STACK_SIZE
	.align		4
.L_35:
        /*00d8*/ 	.byte	0x04, 0x12
        /*00da*/ 	.short	(.L_37 - .L_36)
	.align		4
.L_36:
        /*00dc*/ 	.word	index@(_Z12setpartprobeP6float2S0_S0_PfS1_iiiiiii)
        /*00e0*/ 	.word	0x00000000


	//----- nvinfo : EIATTR_MIN_STACK_SIZE
	.align		4
.L_37:
        /*00e4*/ 	.byte	0x04, 0x12
        /*00e6*/ 	.short	(.L_39 - .L_38)
	.align		4
.L_38:
        /*00e8*/ 	.word	index@(_Z10setpartobjP6float2S0_S0_PfS1_iiiiiii)
        /*00ec*/ 	.word	0x00000000


	//----- nvinfo : EIATTR_MIN_STACK_SIZE
	.align		4
.L_39:
        /*00f0*/ 	.byte	0x04, 0x12
        /*00f2*/ 	.short	(.L_41 - .L_40)
	.align		4
.L_40:
        /*00f4*/ 	.word	index@(_Z8takepartP6float2S0_S0_PfS1_iiiiiii)
        /*00f8*/ 	.word	0x00000000


	//----- nvinfo : EIATTR_MIN_STACK_SIZE
	.align		4
.L_41:
        /*00fc*/ 	.byte	0x04, 0x12
        /*00fe*/ 	.short	(.L_43 - .L_42)
	.align		4
.L_42:
        /*0100*/ 	.word	index@(_Z7mulaobjP6float2S0_S0_PfS1_iiiiiii)
        /*0104*/ 	.word	0x00000000


	//----- nvinfo : EIATTR_MIN_STACK_SIZE
	.align		4
.L_43:
        /*0108*/ 	.byte	0x04, 0x12
        /*010a*/ 	.short	(.L_45 - .L_44)
	.align		4
.L_44:
        /*010c*/ 	.word	index@(_Z9mulaprobeP6float2S0_S0_PfS1_iiiiiii)
        /*0110*/ 	.word	0x00000000


	//----- nvinfo : EIATTR_MIN_STACK_SIZE
	.align		4
.L_45:
        /*0114*/ 	.byte	0x04, 0x12
        /*0116*/ 	.short	(.L_47 - .L_46)
	.align		4
.L_46:
        /*0118*/ 	.word	index@(_Z8mulprobeP6float2S0_S0_PfS1_iiiiiii)
        /*011c*/ 	.word	0x00000000
.L_47:


//--------------------- .nv.compat                --------------------------
	.section	.nv.compat,"",@"SHT_CUDA_COMPAT_INFO"
	.align	4
        /*0000*/ 	.byte	0x02, 0x09, 0x00, 0x00, 0x02, 0x02, 0x01, 0x00, 0x02, 0x05, 0x05, 0x00, 0x03, 0x07, 0x01, 0x01
        /*0010*/ 	.byte	0x02, 0x03, 0x00, 0x00, 0x02, 0x06, 0x01, 0x00, 0x04, 0x0b, 0x08, 0x00, 0x01, 0x00, 0x00, 0x00
        /*0020*/ 	.byte	0x00, 0x00, 0x00, 0x00


//--------------------- .nv.info._Z12setpartprobeP6float2S0_S0_PfS1_iiiiiii --------------------------
	.section	.nv.info._Z12setpartprobeP6float2S0_S0_PfS1_iiiiiii,"",@"SHT_CUDA_INFO"
	.sectionflags	@""
	.align	4


	//----- nvinfo : EIATTR_CUDA_API_VERSION
	.align		4
        /*0000*/ 	.byte	0x04, 0x37
        /*0002*/ 	.short	(.L_49 - .L_48)
.L_48:
        /*0004*/ 	.word	0x00000082


	//----- nvinfo : EIATTR_KPARAM_INFO
	.align		4
.L_49:
        /*0008*/ 	.byte	0x04, 0x17
        /*000a*/ 	.short	(.L_51 - .L_50)
.L_50:
        /*000c*/ 	.word	0x00000000
        /*0010*/ 	.short	0x000b
        /*0012*/ 	.short	0x0040
        /*0014*/ 	.byte	0x00, 0xf0, 0x11, 0x00


	//----- nvinfo : EIATTR_KPARAM_INFO
	.align		4
.L_51:
        /*0018*/ 	.byte	0x04, 0x17
        /*001a*/ 	.short	(.L_53 - .L_52)
.L_52:
        /*001c*/ 	.word	0x00000000
        /*0020*/ 	.short	0x000a
        /*0022*/ 	.short	0x003c
        /*0024*/ 	.byte	0x00, 0xf0, 0x11, 0x00


	//----- nvinfo : EIATTR_KPARAM_INFO
	.align		4
.L_53:
        /*0028*/ 	.byte	0x04, 0x17
        /*002a*/ 	.short	(.L_55 - .L_54)
.L_54:
        /*002c*/ 	.word	0x00000000
        /*0030*/ 	.short	0x0009
        /*0032*/ 	.short	0x0038
        /*0034*/ 	.byte	0x00, 0xf0, 0x11, 0x00


	//----- nvinfo : EIATTR_KPARAM_INFO
	.align		4
.L_55:
        /*0038*/ 	.byte	0x04, 0x17
        /*003a*/ 	.short	(.L_57 - .L_56)
.L_56:
        /*003c*/ 	.word	0x00000000
        /*0040*/ 	.short	0x0008
        /*0042*/ 	.short	0x0034
        /*0044*/ 	.byte	0x00, 0xf0, 0x11, 0x00


	//----- nvinfo : EIATTR_KPARAM_INFO
	.align		4
.L_57:
        /*0048*/ 	.byte	0x04, 0x17
        /*004a*/ 	.short	(.L_59 - .L_58)
.L_58:
        /*004c*/ 	.word	0x00000000
        /*0050*/ 	.short	0x0007
        /*0052*/ 	.short	0x0030
        /*0054*/ 	.byte	0x00, 0xf0, 0x11, 0x00


	//----- nvinfo : EIATTR_KPARAM_INFO
	.align		4
.L_59:
        /*0058*/ 	.byte	0x04, 0x17
        /*005a*/ 	.short	(.L_61 - .L_60)
.L_60:
        /*005c*/ 	.word	0x00000000
        /*0060*/ 	.short	0x0006
        /*0062*/ 	.short	0x002c
        /*0064*/ 	.byte	0x00, 0xf0, 0x11, 0x00


	//----- nvinfo : EIATTR_KPARAM_INFO
	.align		4
.L_61:
        /*0068*/ 	.byte	0x04, 0x17
        /*006a*/ 	.short	(.L_63 - .L_62)
.L_62:
        /*006c*/ 	.word	0x00000000
        /*0070*/ 	.short	0x0005
        /*0072*/ 	.short	0x0028
        /*0074*/ 	.byte	0x00, 0xf0, 0x11, 0x00


	//----- nvinfo : EIATTR_KPARAM_INFO
	.align		4
.L_63:
        /*0078*/ 	.byte	0x04, 0x17
        /*007a*/ 	.short	(.L_65 - .L_64)
.L_64:
        /*007c*/ 	.word	0x00000000
        /*0080*/ 	.short	0x0004
        /*0082*/ 	.short	0x0020
        /*0084*/ 	.byte	0x00, 0xf5, 0x21, 0x00


	//----- nvinfo : EIATTR_KPARAM_INFO
	.align		4
.L_65:
        /*0088*/ 	.byte	0x04, 0x17
        /*008a*/ 	.short	(.L_67 - .L_66)
.L_66:
        /*008c*/ 	.word	0x00000000
        /*0090*/ 	.short	0x0003
        /*0092*/ 	.short	0x0018
        /*0094*/ 	.byte	0x00, 0xf5, 0x21, 0x00


	//----- nvinfo : EIATTR_KPARAM_INFO
	.align		4
.L_67:
        /*0098*/ 	.byte	0x04, 0x17
        /*009a*/ 	.short	(.L_69 - .L_68)
.L_68:
        /*009c*/ 	.word	0x00000000
        /*00a0*/ 	.short	0x0002
        /*00a2*/ 	.short	0x0010
        /*00a4*/ 	.byte	0x00, 0xf5, 0x21, 0x00


	//----- nvinfo : EIATTR_KPARAM_INFO
	.align		4
.L_69:
        /*00a8*/ 	.byte	0x04, 0x17
        /*00aa*/ 	.short	(.L_71 - .L_70)
.L_70:
        /*00ac*/ 	.word	0x00000000
        /*00b0*/ 	.short	0x0001
        /*00b2*/ 	.short	0x0008
        /*00b4*/ 	.byte	0x00, 0xf5, 0x21, 0x00


	//----- nvinfo : EIATTR_KPARAM_INFO
	.align		4
.L_71:
        /*00b8*/ 	.byte	0x04, 0x17
        /*00ba*/ 	.short	(.L_73 - .L_72)
.L_72:
        /*00bc*/ 	.word	0x00000000
        /*00c0*/ 	.short	0x0000
        /*00c2*/ 	.short	0x0000
        /*00c4*/ 	.byte	0x00, 0xf5, 0x21, 0x00


	//----- nvinfo : EIATTR_SPARSE_MMA_MASK
	.align		4
.L_73:
        /*00c8*/ 	.byte	0x03, 0x50
        /*00ca*/ 	.short	0x0000


	//----- nvinfo : EIATTR_MAXREG_COUNT
	.align		4
        /*00cc*/ 	.byte	0x03, 0x1b
        /*00ce*/ 	.short	0x00ff


	//----- nvinfo : EIATTR_MERCURY_ISA_VERSION
	.align		4
        /*00d0*/ 	.byte	0x03, 0x5f
        /*00d2*/ 	.short	0x0101


	//----- nvinfo : EIATTR_VRC_CTA_INIT_COUNT
	.align		4
        /*00d4*/ 	.byte	0x02, 0x4a
	.zero		1
	.zero		1


	//----- nvinfo : EIATTR_EXIT_INSTR_OFFSETS
	.align		4
        /*00d8*/ 	.byte	0x04, 0x1c
        /*00da*/ 	.short	(.L_75 - .L_74)


	//   ....[0]....
.L_74:
        /*00dc*/ 	.word	0x000004c0


	//----- nvinfo : EIATTR_CRS_STACK_SIZE
	.align		4
.L_75:
        /*00e0*/ 	.byte	0x04, 0x1e
        /*00e2*/ 	.short	(.L_77 - .L_76)
.L_76:
        /*00e4*/ 	.word	0x00000000


	//----- nvinfo : EIATTR_CBANK_PARAM_SIZE
	.align		4
.L_77:
        /*00e8*/ 	.byte	0x03, 0x19
        /*00ea*/ 	.short	0x0044


	//----- nvinfo : EIATTR_PARAM_CBANK
	.align		4
        /*00ec*/ 	.byte	0x04, 0x0a
        /*00ee*/ 	.short	(.L_79 - .L_78)
	.align		4
.L_78:
        /*00f0*/ 	.word	index@(.nv.constant0._Z12setpartprobeP6float2S0_S0_PfS1_iiiiiii)
        /*00f4*/ 	.short	0x0380
        /*00f6*/ 	.short	0x0044


	//----- nvinfo : EIATTR_SW_WAR
	.align		4
.L_79:
        /*00f8*/ 	.byte	0x04, 0x36
        /*00fa*/ 	.short	(.L_81 - .L_80)
.L_80:
        /*00fc*/ 	.word	0x00000008
.L_81:


//--------------------- .nv.info._Z10setpartobjP6float2S0_S0_PfS1_iiiiiii --------------------------
	.section	.nv.info._Z10setpartobjP6float2S0_S0_PfS1_iiiiiii,"",@"SHT_CUDA_INFO"
	.sectionflags	@""
	.align	4


	//----- nvinfo : EIATTR_CUDA_API_VERSION
	.align		4
        /*0000*/ 	.byte	0x04, 0x37
        /*0002*/ 	.short	(.L_83 - .L_82)
.L_82:
        /*0004*/ 	.word	0x00000082


	//----- nvinfo : EIATTR_KPARAM_INFO
	.align		4
.L_83:
        /*0008*/ 	.byte	0x04, 0x17
        /*000a*/ 	.short	(.L_85 - .L_84)
.L_84:
        /*000c*/ 	.word	0x00000000
        /*0010*/ 	.short	0x000b
        /*0012*/ 	.short	0x0040
        /*0014*/ 	.byte	0x00, 0xf0, 0x11, 0x00


	//----- nvinfo : EIATTR_KPARAM_INFO
	.align		4
.L_85:
        /*0018*/ 	.byte	0x04, 0x17
        /*001a*/ 	.short	(.L_87 - .L_86)
.L_86:
        /*001c*/ 	.word	0x00000000
        /*0020*/ 	.short	0x000a
        /*0022*/ 	.short	0x003c
        /*0024*/ 	.byte	0x00, 0xf0, 0x11, 0x00


	//----- nvinfo : EIATTR_KPARAM_INFO
	.align		4
.L_87:
        /*0028*/ 	.byte	0x04, 0x17
        /*002a*/ 	.short	(.L_89 - .L_88)
.L_88:
        /*002c*/ 	.word	0x00000000
        /*0030*/ 	.short	0x0009
        /*0032*/ 	.short	0x0038
        /*0034*/ 	.byte	0x00, 0xf0, 0x11, 0x00


	//----- nvinfo : EIATTR_KPARAM_INFO
	.align		4
.L_89:
        /*0038*/ 	.byte	0x04, 0x17
        /*003a*/ 	.short	(.L_91 - .L_90)
.L_90:
        /*003c*/ 	.word	0x00000000
        /*0040*/ 	.short	0x0008
        /*0042*/ 	.short	0x0034
        /*0044*/ 	.byte	0x00, 0xf0, 0x11, 0x00


	//----- nvinfo : EIATTR_KPARAM_INFO
	.align		4
.L_91:
        /*0048*/ 	.byte	0x04, 0x17
        /*004a*/ 	.short	(.L_93 - .L_92)
.L_92:
        /*004c*/ 	.word	0x00000000
        /*0050*/ 	.short	0x0007
        /*0052*/ 	.short	0x0030
        /*0054*/ 	.byte	0x00, 0xf0, 0x11, 0x00


	//----- nvinfo : EIATTR_KPARAM_INFO
	.align		4
.L_93:
        /*0058*/ 	.byte	0x04, 0x17
        /*005a*/ 	.short	(.L_95 - .L_94)
.L_94:
        /*005c*/ 	.word	0x00000000
        /*0060*/ 	.short	0x0006
        /*0062*/ 	.short	0x002c
        /*0064*/ 	.byte	0x00, 0xf0, 0x11, 0x00


	//----- nvinfo : EIATTR_KPARAM_INFO
	.align		4
.L_95:
        /*0068*/ 	.byte	0x04, 0x17
        /*006a*/ 	.short	(.L_97 - .L_96)
.L_96:
        /*006c*/ 	.word	0x00000000
        /*0070*/ 	.short	0x0005
        /*0072*/ 	.short	0x0028
        /*0074*/ 	.byte	0x00, 0xf0, 0x11, 0x00


	//----- nvinfo : EIATTR_KPARAM_INFO
	.align		4
.L_97:
        /*0078*/ 	.byte	0x04, 0x17
        /*007a*/ 	.short	(.L_99 - .L_98)
.L_98:
        /*007c*/ 	.word	0x00000000
        /*0080*/ 	.short	0x0004
        /*0082*/ 	.short	0x0020
        /*0084*/ 	.byte	0x00, 0xf5, 0x21, 0x00


	//----- nvinfo : EIATTR_KPARAM_INFO
	.align		4
.L_99:
        /*0088*/ 	.byte	0x04, 0x17
        /*008a*/ 	.short	(.L_101 - .L_100)
.L_100:
        /*008c*/ 	.word	0x00000000
        /*0090*/ 	.short	0x0003
        /*0092*/ 	.short	0x0018
        /*0094*/ 	.byte	0x00, 0xf5, 0x21, 0x00


	//----- nvinfo : EIATTR_KPARAM_INFO
	.align		4
.L_101:
        /*0098*/ 	.byte	0x04, 0x17
        /*009a*/ 	.short	(.L_103 - .L_102)
.L_102:
        /*009c*/ 	.word	0x00000000
        /*00a0*/ 	.short	0x0002
        /*00a2*/ 	.short	0x0010
        /*00a4*/ 	.byte	0x00, 0xf5, 0x21, 0x00


	//----- nvinfo : EIATTR_KPARAM_INFO
	.align		4
.L_103:
        /*00a8*/ 	.byte	0x04, 0x17
        /*00aa*/ 	.short	(.L_105 - .L_104)
.L_104:
        /*00ac*/ 	.word	0x00000000
        /*00b0*/ 	.short	0x0001
        /*00b2*/ 	.short	0x0008
        /*00b4*/ 	.byte	0x00, 0xf5, 0x21, 0x00


	//----- nvinfo : EIATTR_KPARAM_INFO
	.align		4
.L_105:
        /*00b8*/ 	.byte	0x04, 0x17
        /*00ba*/ 	.short	(.L_107 - .L_106)
.L_106:
        /*00bc*/ 	.word	0x00000000
        /*00c0*/ 	.short	0x0000
        /*00c2*/ 	.short	0x0000
        /*00c4*/ 	.byte	0x00, 0xf5, 0x21, 0x00


	//----- nvinfo : EIATTR_SPARSE_MMA_MASK
	.align		4
.L_107:
        /*00c8*/ 	.byte	0x03, 0x50
        /*00ca*/ 	.short	0x0000


	//----- nvinfo : EIATTR_MAXREG_COUNT
	.align		4
        /*00cc*/ 	.byte	0x03, 0x1b
        /*00ce*/ 	.short	0x00ff


	//----- nvinfo : EIATTR_MERCURY_ISA_VERSION
	.align		4
        /*00d0*/ 	.byte	0x03, 0x5f
        /*00d2*/ 	.short	0x0101


	//----- nvinfo : EIATTR_VRC_CTA_INIT_COUNT
	.align		4
        /*00d4*/ 	.byte	0x02, 0x4a
	.zero		1
	.zero		1


	//----- nvinfo : EIATTR_EXIT_INSTR_OFFSETS
	.align		4
        /*00d8*/ 	.byte	0x04, 0x1c
        /*00da*/ 	.short	(.L_109 - .L_108)


	//   ....[0]....
.L_108:
        /*00dc*/ 	.word	0x000005f0


	//----- nvinfo : EIATTR_CRS_STACK_SIZE
	.align		4
.L_109:
        /*00e0*/ 	.byte	0x04, 0x1e
        /*00e2*/ 	.short	(.L_111 - .L_110)
.L_110:
        /*00e4*/ 	.word	0x00000000


	//----- nvinfo : EIATTR_CBANK_PARAM_SIZE
	.align		4
.L_111:
        /*00e8*/ 	.byte	0x03, 0x19
        /*00ea*/ 	.short	0x0044


	//----- nvinfo : EIATTR_PARAM_CBANK
	.align		4
        /*00ec*/ 	.byte	0x04, 0x0a
        /*00ee*/ 	.short	(.L_113 - .L_112)
	.align		4
.L_112:
        /*00f0*/ 	.word	index@(.nv.constant0._Z10setpartobjP6float2S0_S0_PfS1_iiiiiii)
        /*00f4*/ 	.short	0x0380
        /*00f6*/ 	.short	0x0044


	//----- nvinfo : EIATTR_SW_WAR
	.align		4
.L_113:
        /*00f8*/ 	.byte	0x04, 0x36
        /*00fa*/ 	.short	(.L_115 - .L_114)
.L_114:
        /*00fc*/ 	.word	0x00000008
.L_115:


//--------------------- .nv.info._Z8takepartP6float2S0_S0_PfS1_iiiiiii --------------------------
	.section	.nv.info._Z8takepartP6float2S0_S0_PfS1_iiiiiii,"",@"SHT_CUDA_INFO"
	.sectionflags	@""
	.align	4


	//----- nvinfo : EIATTR_CUDA_API_VERSION
	.align		4
        /*0000*/ 	.byte	0x04, 0x37
        /*0002*/ 	.short	(.L_117 - .L_116)
.L_116:
        /*0004*/ 	.word	0x00000082


	//----- nvinfo : EIATTR_KPARAM_INFO
	.align		4
.L_117:
        /*0008*/ 	.byte	0x04, 0x17
        /*000a*/ 	.short	(.L_119 - .L_118)
.L_118:
        /*000c*/ 	.word	0x00000000
        /*0010*/ 	.short	0x000b
        /*0012*/ 	.short	0x0040
        /*0014*/ 	.byte	0x00, 0xf0, 0x11, 0x00


	//----- nvinfo : EIATTR_KPARAM_INFO
	.align		4
.L_119:
        /*0018*/ 	.byte	0x04, 0x17
        /*001a*/ 	.short	(.L_121 - .L_120)
.L_120:
        /*001c*/ 	.word	0x00000000
        /*0020*/ 	.short	0x000a
        /*0022*/ 	.short	0x003c
        /*0024*/ 	.byte	0x00, 0xf0, 0x11, 0x00


	//----- nvinfo : EIATTR_KPARAM_INFO
	.align		4
.L_121:
        /*0028*/ 	.byte	0x04, 0x17
        /*002a*/ 	.short	(.L_123 - .L_122)
.L_122:
        /*002c*/ 	.word	0x00000000
        /*0030*/ 	.short	0x0009
        /*0032*/ 	.short	0x0038
        /*0034*/ 	.byte	0x00, 0xf0, 0x11, 0x00


	//----- nvinfo : EIATTR_KPARAM_INFO
	.align		4
.L_123:
        /*0038*/ 	.byte	0x04, 0x17
        /*003a*/ 	.short	(.L_125 - .L_124)
.L_124:
        /*003c*/ 	.word	0x00000000
        /*0040*/ 	.short	0x0008
        /*0042*/ 	.short	0x0034
        /*0044*/ 	.byte	0x00, 0xf0, 0x11, 0x00


	//----- nvinfo : EIATTR_KPARAM_INFO
	.align		4
.L_125:
        /*0048*/ 	.byte	0x04, 0x17
        /*004a*/ 	.short	(.L_127 - .L_126)
.L_126:
        /*004c*/ 	.word	0x00000000
        /*0050*/ 	.short	0x0007
        /*0052*/ 	.short	0x0030
        /*0054*/ 	.byte	0x00, 0xf0, 0x11, 0x00


	//----- nvinfo : EIATTR_KPARAM_INFO
	.align		4
.L_127:
        /*0058*/ 	.byte	0x04, 0x17
        /*005a*/ 	.short	(.L_129 - .L_128)
.L_128:
        /*005c*/ 	.word	0x00000000
        /*0060*/ 	.short	0x0006
        /*0062*/ 	.short	0x002c
        /*0064*/ 	.byte	0x00, 0xf0, 0x11, 0x00


	//----- nvinfo : EIATTR_KPARAM_INFO
	.align		4
.L_129:
        /*0068*/ 	.byte	0x04, 0x17
        /*006a*/ 	.short	(.L_131 - .L_130)
.L_130:
        /*006c*/ 	.word	0x00000000
        /*0070*/ 	.short	0x0005
        /*0072*/ 	.short	0x0028
        /*0074*/ 	.byte	0x00, 0xf0, 0x11, 0x00


	//----- nvinfo : EIATTR_KPARAM_INFO
	.align		4
.L_131:
        /*0078*/ 	.byte	0x04, 0x17
        /*007a*/ 	.short	(.L_133 - .L_132)
.L_132:
        /*007c*/ 	.word	0x00000000
        /*0080*/ 	.short	0x0004
        /*0082*/ 	.short	0x0020
        /*0084*/ 	.byte	0x00, 0xf5, 0x21, 0x00


	//----- nvinfo : EIATTR_KPARAM_INFO
	.align		4
.L_133:
        /*0088*/ 	.byte	0x04, 0x17
        /*008a*/ 	.short	(.L_135 - .L_134)
.L_134:
        /*008c*/ 	.word	0x00000000
        /*0090*/ 	.short	0x0003
        /*0092*/ 	.short	0x0018
        /*0094*/ 	.byte	0x00, 0xf5, 0x21, 0x00


	//----- nvinfo : EIATTR_KPARAM_INFO
	.align		4
.L_135:
        /*0098*/ 	.byte	0x04, 0x17
        /*009a*/ 	.short	(.L_137 - .L_136)
.L_136:
        /*009c*/ 	.word	0x00000000
        /*00a0*/ 	.short	0x0002
        /*00a2*/ 	.short	0x0010
        /*00a4*/ 	.byte	0x00, 0xf5, 0x21, 0x00


	//----- nvinfo : EIATTR_KPARAM_INFO
	.align		4
.L_137:
        /*00a8*/ 	.byte	0x04, 0x17
        /*00aa*/ 	.short	(.L_139 - .L_138)
.L_138:
        /*00ac*/ 	.word	0x00000000
        /*00b0*/ 	.short	0x0001
        /*00b2*/ 	.short	0x0008
        /*00b4*/ 	.byte	0x00, 0xf5, 0x21, 0x00


	//----- nvinfo : EIATTR_KPARAM_INFO
	.align		4
.L_139:
        /*00b8*/ 	.byte	0x04, 0x17
        /*00ba*/ 	.short	(.L_141 - .L_140)
.L_140:
        /*00bc*/ 	.word	0x00000000
        /*00c0*/ 	.short	0x0000
        /*00c2*/ 	.short	0x0000
        /*00c4*/ 	.byte	0x00, 0xf5, 0x21, 0x00


	//----- nvinfo : EIATTR_SPARSE_MMA_MASK
	.align		4
.L_141:
        /*00c8*/ 	.byte	0x03, 0x50
        /*00ca*/ 	.short	0x0000


	//----- nvinfo : EIATTR_MAXREG_COUNT
	.align		4
        /*00cc*/ 	.byte	0x03, 0x1b
        /*00ce*/ 	.short	0x00ff


	//----- nvinfo : EIATTR_MERCURY_ISA_VERSION
	.align		4
        /*00d0*/ 	.byte	0x03, 0x5f
        /*00d2*/ 	.short	0x0101


	//----- nvinfo : EIATTR_VRC_CTA_INIT_COUNT
	.align		4
        /*00d4*/ 	.byte	0x02, 0x4a
	.zero		1
	.zero		1


	//----- nvinfo : EIATTR_EXIT_INSTR_OFFSETS
	.align		4
        /*00d8*/ 	.byte	0x04, 0x1c
        /*00da*/ 	.short	(.L_143 - .L_142)


	//   ....[0]....
.L_142:
        /*00dc*/ 	.word	0x000005d0


	//----- nvinfo : EIATTR_CRS_STACK_SIZE
	.align		4
.L_143:
        /*00e0*/ 	.byte	0x04, 0x1e
        /*00e2*/ 	.short	(.L_145 - .L_144)
.L_144:
        /*00e4*/ 	.word	0x00000000


	//----- nvinfo : EIATTR_CBANK_PARAM_SIZE
	.align		4
.L_145:
        /*00e8*/ 	.byte	0x03, 0x19
        /*00ea*/ 	.short	0x0044


	//----- nvinfo : EIATTR_PARAM_CBANK
	.align		4
        /*00ec*/ 	.byte	0x04, 0x0a
        /*00ee*/ 	.short	(.L_147 - .L_146)
	.align		4
.L_146:
        /*00f0*/ 	.word	index@(.nv.constant0._Z8takepartP6float2S0_S0_PfS1_iiiiiii)
        /*00f4*/ 	.short	0x0380
        /*00f6*/ 	.short	0x0044


	//----- nvinfo : EIATTR_SW_WAR
	.align		4
.L_147:
        /*00f8*/ 	.byte	0x04, 0x36
        /*00fa*/ 	.short	(.L_149 - .L_148)
.L_148:
        /*00fc*/ 	.word	0x00000008
.L_149:


//--------------------- .nv.info._Z7mulaobjP6float2S0_S0_PfS1_iiiiiii --------------------------
	.section	.nv.info._Z7mulaobjP6float2S0_S0_PfS1_iiiiiii,"",@"SHT_CUDA_INFO"
	.sectionflags	@""
	.align	4


	//----- nvinfo : EIATTR_CUDA_API_VERSION
	.align		4
        /*0000*/ 	.byte	0x04, 0x37
        /*0002*/ 	.short	(.L_151 - .L_150)
.L_150:
        /*0004*/ 	.word	0x00000082


	//----- nvinfo : EIATTR_KPARAM_INFO
	.align		4
.L_151:
        /*0008*/ 	.byte	0x04, 0x17
        /*000a*/ 	.short	(.L_153 - .L_152)
.L_152:
        /*000c*/ 	.word	0x00000000
        /*0010*/ 	.short	0x000b
        /*0012*/ 	.short	0x0040
        /*0014*/ 	.byte	0x00, 0xf0, 0x11, 0x00


	//----- nvinfo : EIATTR_KPARAM_INFO
	.align		4
.L_153:
        /*0018*/ 	.byte	0x04, 0x17
        /*001a*/ 	.short	(.L_155 - .L_154)
.L_154:
        /*001c*/ 	.word	0x00000000
        /*0020*/ 	.short	0x000a
        /*0022*/ 	.short	0x003c
        /*0024*/ 	.byte	0x00, 0xf0, 0x11, 0x00


	//----- nvinfo : EIATTR_KPARAM_INFO
	.align		4
.L_155:
        /*0028*/ 	.byte	0x04, 0x17
        /*002a*/ 	.short	(.L_157 - .L_156)
.L_156:
        /*002c*/ 	.word	0x00000000
        /*0030*/ 	.short	0x0009
        /*0032*/ 	.short	0x0038
        /*0034*/ 	.byte	0x00, 0xf0, 0x11, 0x00


	//----- nvinfo : EIATTR_KPARAM_INFO
	.align		4
.L_157:
        /*0038*/ 	.byte	0x04, 0x17
        /*003a*/ 	.short	(.L_159 - .L_158)
.L_158:
        /*003c*/ 	.word	0x00000000
        /*0040*/ 	.short	0x0008
        /*0042*/ 	.short	0x0034
        /*0044*/ 	.byte	0x00, 0xf0, 0x11, 0x00


	//----- nvinfo : EIATTR_KPARAM_INFO
	.align		4
.L_159:
        /*0048*/ 	.byte	0x04, 0x17
        /*004a*/ 	.short	(.L_161 - .L_160)
.L_160:
        /*004c*/ 	.word	0x00000000
        /*0050*/ 	.short	0x0007
        /*0052*/ 	.short	0x0030
        /*0054*/ 	.byte	0x00, 0xf0, 0x11, 0x00


	//----- nvinfo : EIATTR_KPARAM_INFO
	.align		4
.L_161:
        /*0058*/ 	.byte	0x04, 0x17
        /*005a*/ 	.short	(.L_163 - .L_162)
.L_162:
        /*005c*/ 	.word	0x00000000
        /*0060*/ 	.short	0x0006
        /*0062*/ 	.short	0x002c
        /*0064*/ 	.byte	0x00, 0xf0, 0x11, 0x00


	//----- nvinfo : EIATTR_KPARAM_INFO
	.align		4
.L_163:
        /*0068*/ 	.byte	0x04, 0x17
        /*006a*/ 	.short	(.L_165 - .L_164)
.L_164:
        /*006c*/ 	.word	0x00000000
        /*0070*/ 	.short	0x0005
        /*0072*/ 	.short	0x0028
        /*0074*/ 	.byte	0x00, 0xf0, 0x11, 0x00


	//----- nvinfo : EIATTR_KPARAM_INFO
	.align		4
.L_165:
        /*0078*/ 	.byte	0x04, 0x17
        /*007a*/ 	.short	(.L_167 - .L_166)
.L_166:
        /*007c*/ 	.word	0x00000000
        /*0080*/ 	.short	0x0004
        /*0082*/ 	.short	0x0020
        /*0084*/ 	.byte	0x00, 0xf5, 0x21, 0x00


	//----- nvinfo : EIATTR_KPARAM_INFO
	.align		4
.L_167:
        /*0088*/ 	.byte	0x04, 0x17
        /*008a*/ 	.short	(.L_169 - .L_168)
.L_168:
        /*008c*/ 	.word	0x00000000
        /*0090*/ 	.short	0x0003
        /*0092*/ 	.short	0x0018
        /*0094*/ 	.byte	0x00, 0xf5, 0x21, 0x00


	//----- nvinfo : EIATTR_KPARAM_INFO
	.align		4
.L_169:
        /*0098*/ 	.byte	0x04, 0x17
        /*009a*/ 	.short	(.L_171 - .L_170)
.L_170:
        /*009c*/ 	.word	0x00000000
        /*00a0*/ 	.short	0x0002
        /*00a2*/ 	.short	0x0010
        /*00a4*/ 	.byte	0x00, 0xf5, 0x21, 0x00


	//----- nvinfo : EIATTR_KPARAM_INFO
	.align		4
.L_171:
        /*00a8*/ 	.byte	0x04, 0x17
        /*00aa*/ 	.short	(.L_173 - .L_172)
.L_172:
        /*00ac*/ 	.word	0x00000000
        /*00b0*/ 	.short	0x0001
        /*00b2*/ 	.short	0x0008
        /*00b4*/ 	.byte	0x00, 0xf5, 0x21, 0x00


	//----- nvinfo : EIATTR_KPARAM_INFO
	.align		4
.L_173:
        /*00b8*/ 	.byte	0x04, 0x17
        /*00ba*/ 	.short	(.L_175 - .L_174)
.L_174:
        /*00bc*/ 	.word	0x00000000
        /*00c0*/ 	.short	0x0000
        /*00c2*/ 	.short	0x0000
        /*00c4*/ 	.byte	0x00, 0xf5, 0x21, 0x00


	//----- nvinfo : EIATTR_SPARSE_MMA_MASK
	.align		4
.L_175:
        /*00c8*/ 	.byte	0x03, 0x50
        /*00ca*/ 	.short	0x0000


	//----- nvinfo : EIATTR_MAXREG_COUNT
	.align		4
        /*00cc*/ 	.byte	0x03, 0x1b
        /*00ce*/ 	.short	0x00ff


	//----- nvinfo : EIATTR_MERCURY_ISA_VERSION
	.align		4
        /*00d0*/ 	.byte	0x03, 0x5f
        /*00d2*/ 	.short	0x0101


	//----- nvinfo : EIATTR_VRC_CTA_INIT_COUNT
	.align		4
        /*00d4*/ 	.byte	0x02, 0x4a
	.zero		1
	.zero		1


	//----- nvinfo : EIATTR_EXIT_INSTR_OFFSETS
	.align		4
        /*00d8*/ 	.byte	0x04, 0x1c
        /*00da*/ 	.short	(.L_177 - .L_176)


	//   ....[0]....
.L_176:
        /*00dc*/ 	.word	0x000007f0


	//----- nvinfo : EIATTR_CRS_STACK_SIZE
	.align		4
.L_177:
        /*00e0*/ 	.byte	0x04, 0x1e
        /*00e2*/ 	.short	(.L_179 - .L_178)
.L_178:
        /*00e4*/ 	.word	0x00000000


	//----- nvinfo : EIATTR_CBANK_PARAM_SIZE
	.align		4
.L_179:
        /*00e8*/ 	.byte	0x03, 0x19
        /*00ea*/ 	.short	0x0044


	//----- nvinfo : EIATTR_PARAM_CBANK
	.align		4
        /*00ec*/ 	.byte	0x04, 0x0a
        /*00ee*/ 	.short	(.L_181 - .L_180)
	.align		4
.L_180:
        /*00f0*/ 	.word	index@(.nv.constant0._Z7mulaobjP6float2S0_S0_PfS1_iiiiiii)
        /*00f4*/ 	.short	0x0380
        /*00f6*/ 	.short	0x0044


	//----- nvinfo : EIATTR_SW_WAR
	.align		4
.L_181:
        /*00f8*/ 	.byte	0x04, 0x36
        /*00fa*/ 	.short	(.L_183 - .L_182)
.L_182:
        /*00fc*/ 	.word	0x00000008
.L_183:


//--------------------- .nv.info._Z9mulaprobeP6float2S0_S0_PfS1_iiiiiii --------------------------
	.section	.nv.info._Z9mulaprobeP6float2S0_S0_PfS1_iiiiiii,"",@"SHT_CUDA_INFO"
	.sectionflags	@""
	.align	4


	//----- nvinfo : EIATTR_CUDA_API_VERSION
	.align		4
        /*0000*/ 	.byte	0x04, 0x37
        /*0002*/ 	.short	(.L_185 - .L_184)
.L_184:
        /*0004*/ 	.word	0x00000082


	//----- nvinfo : EIATTR_KPARAM_INFO
	.align		4
.L_185:
        /*0008*/ 	.byte	0x04, 0x17
        /*000a*/ 	.short	(.L_187 - .L_186)
.L_186:
        /*000c*/ 	.word	0x00000000
        /*0010*/ 	.short	0x000b
        /*0012*/ 	.short	0x0040
        /*0014*/ 	.byte	0x00, 0xf0, 0x11, 0x00


	//----- nvinfo : EIATTR_KPARAM_INFO
	.align		4
.L_187:
        /*0018*/ 	.byte	0x04, 0x17
        /*001a*/ 	.short	(.L_189 - .L_188)
.L_188:
        /*001c*/ 	.word	0x00000000
        /*0020*/ 	.short	0x000a
        /*0022*/ 	.short	0x003c
        /*0024*/ 	.byte	0x00, 0xf0, 0x11, 0x00


	//----- nvinfo : EIATTR_KPARAM_INFO
	.align		4
.L_189:
        /*0028*/ 	.byte	0x04, 0x17
        /*002a*/ 	.short	(.L_191 - .L_190)
.L_190:
        /*002c*/ 	.word	0x00000000
        /*0030*/ 	.short	0x0009
        /*0032*/ 	.short	0x0038
        /*0034*/ 	.byte	0x00, 0xf0, 0x11, 0x00


	//----- nvinfo : EIATTR_KPARAM_INFO
	.align		4
.L_191:
        /*0038*/ 	.byte	0x04, 0x17
        /*003a*/ 	.short	(.L_193 - .L_192)
.L_192:
        /*003c*/ 	.word	0x00000000
        /*0040*/ 	.short	0x0008
        /*0042*/ 	.short	0x0034
        /*0044*/ 	.byte	0x00, 0xf0, 0x11, 0x00


	//----- nvinfo : EIATTR_KPARAM_INFO
	.align		4
.L_193:
        /*0048*/ 	.byte	0x04, 0x17
        /*004a*/ 	.short	(.L_195 - .L_194)
.L_194:
        /*004c*/ 	.word	0x00000000
        /*0050*/ 	.short	0x0007
        /*0052*/ 	.short	0x0030
        /*0054*/ 	.byte	0x00, 0xf0, 0x11, 0x00


	//----- nvinfo : EIATTR_KPARAM_INFO
	.align		4
.L_195:
        /*0058*/ 	.byte	0x04, 0x17
        /*005a*/ 	.short	(.L_197 - .L_196)
.L_196:
        /*005c*/ 	.word	0x00000000
        /*0060*/ 	.short	0x0006
        /*0062*/ 	.short	0x002c
        /*0064*/ 	.byte	0x00, 0xf0, 0x11, 0x00


	//----- nvinfo : EIATTR_KPARAM_INFO
	.align		4
.L_197:
        /*0068*/ 	.byte	0x04, 0x17
        /*006a*/ 	.short	(.L_199 - .L_198)
.L_198:
        /*006c*/ 	.word	0x00000000
        /*0070*/ 	.short	0x0005
        /*0072*/ 	.short	0x0028
        /*0074*/ 	.byte	0x00, 0xf0, 0x11, 0x00


	//----- nvinfo : EIATTR_KPARAM_INFO
	.align		4
.L_199:
        /*0078*/ 	.byte	0x04, 0x17
        /*007a*/ 	.short	(.L_201 - .L_200)
.L_200:
        /*007c*/ 	.word	0x00000000
        /*0080*/ 	.short	0x0004
        /*0082*/ 	.short	0x0020
        /*0084*/ 	.byte	0x00, 0xf5, 0x21, 0x00


	//----- nvinfo : EIATTR_KPARAM_INFO
	.align		4
.L_201:
        /*0088*/ 	.byte	0x04, 0x17
        /*008a*/ 	.short	(.L_203 - .L_202)
.L_202:
        /*008c*/ 	.word	0x00000000
        /*0090*/ 	.short	0x0003
        /*0092*/ 	.short	0x0018
        /*0094*/ 	.byte	0x00, 0xf5, 0x21, 0x00


	//----- nvinfo : EIATTR_KPARAM_INFO
	.align		4
.L_203:
        /*0098*/ 	.byte	0x04, 0x17
        /*009a*/ 	.short	(.L_205 - .L_204)
.L_204:
        /*009c*/ 	.word	0x00000000
        /*00a0*/ 	.short	0x0002
        /*00a2*/ 	.short	0x0010
        /*00a4*/ 	.byte	0x00, 0xf5, 0x21, 0x00


	//----- nvinfo : EIATTR_KPARAM_INFO
	.align		4
.L_205:
        /*00a8*/ 	.byte	0x04, 0x17
        /*00aa*/ 	.short	(.L_207 - .L_206)
.L_206:
        /*00ac*/ 	.word	0x00000000
        /*00b0*/ 	.short	0x0001
        /*00b2*/ 	.short	0x0008
        /*00b4*/ 	.byte	0x00, 0xf5, 0x21, 0x00


	//----- nvinfo : EIATTR_KPARAM_INFO
	.align		4
.L_207:
        /*00b8*/ 	.byte	0x04, 0x17
        /*00ba*/ 	.short	(.L_209 - .L_208)
.L_208:
        /*00bc*/ 	.word	0x00000000
        /*00c0*/ 	.short	0x0000
        /*00c2*/ 	.short	0x0000
        /*00c4*/ 	.byte	0x00, 0xf5, 0x21, 0x00


	//----- nvinfo : EIATTR_SPARSE_MMA_MASK
	.align		4
.L_209:
        /*00c8*/ 	.byte	0x03, 0x50
        /*00ca*/ 	.short	0x0000


	//----- nvinfo : EIATTR_MAXREG_COUNT
	.align		4
        /*00cc*/ 	.byte	0x03, 0x1b
        /*00ce*/ 	.short	0x00ff


	//----- nvinfo : EIATTR_MERCURY_ISA_VERSION
	.align		4
        /*00d0*/ 	.byte	0x03, 0x5f
        /*00d2*/ 	.short	0x0101


	//----- nvinfo : EIATTR_VRC_CTA_INIT_COUNT
	.align		4
        /*00d4*/ 	.byte	0x02, 0x4a
	.zero		1
	.zero		1


	//----- nvinfo : EIATTR_EXIT_INSTR_OFFSETS
	.align		4
        /*00d8*/ 	.byte	0x04, 0x1c
        /*00da*/ 	.short	(.L_211 - .L_210)


	//   ....[0]....
.L_210:
        /*00dc*/ 	.word	0x000006c0


	//----- nvinfo : EIATTR_CRS_STACK_SIZE
	.align		4
.L_211:
        /*00e0*/ 	.byte	0x04, 0x1e
        /*00e2*/ 	.short	(.L_213 - .L_212)
.L_212:
        /*00e4*/ 	.word	0x00000000


	//----- nvinfo : EIATTR_CBANK_PARAM_SIZE
	.align		4
.L_213:
        /*00e8*/ 	.byte	0x03, 0x19
        /*00ea*/ 	.short	0x0044


	//----- nvinfo : EIATTR_PARAM_CBANK
	.align		4
        /*00ec*/ 	.byte	0x04, 0x0a
        /*00ee*/ 	.short	(.L_215 - .L_214)
	.align		4
.L_214:
        /*00f0*/ 	.word	index@(.nv.constant0._Z9mulaprobeP6float2S0_S0_PfS1_iiiiiii)
        /*00f4*/ 	.short	0x0380
        /*00f6*/ 	.short	0x0044


	//----- nvinfo : EIATTR_SW_WAR
	.align		4
.L_215:
        /*00f8*/ 	.byte	0x04, 0x36
        /*00fa*/ 	.short	(.L_217 - .L_216)
.L_216:
        /*00fc*/ 	.word	0x00000008
.L_217:


//--------------------- .nv.info._Z8mulprobeP6float2S0_S0_PfS1_iiiiiii --------------------------
	.section	.nv.info._Z8mulprobeP6float2S0_S0_PfS1_iiiiiii,"",@"SHT_CUDA_INFO"
	.sectionflags	@""
	.align	4


	//----- nvinfo : EIATTR_CUDA_API_VERSION
	.align		4
        /*0000*/ 	.byte	0x04, 0x37
        /*0002*/ 	.short	(.L_219 - .L_218)
.L_218:
        /*0004*/ 	.word	0x00000082


	//----- nvinfo : EIATTR_KPARAM_INFO
	.align		4
.L_219:
        /*0008*/ 	.byte	0x04, 0x17
        /*000a*/ 	.short	(.L_221 - .L_220)
.L_220:
        /*000c*/ 	.word	0x00000000
        /*0010*/ 	.short	0x000b
        /*0012*/ 	.short	0x0040
        /*0014*/ 	.byte	0x00, 0xf0, 0x11, 0x00


	//----- nvinfo : EIATTR_KPARAM_INFO
	.align		4
.L_221:
        /*0018*/ 	.byte	0x04, 0x17
        /*001a*/ 	.short	(.L_223 - .L_222)
.L_222:
        /*001c*/ 	.word	0x00000000
        /*0020*/ 	.short	0x000a
        /*0022*/ 	.short	0x003c
        /*0024*/ 	.byte	0x00, 0xf0, 0x11, 0x00


	//----- nvinfo : EIATTR_KPARAM_INFO
	.align		4
.L_223:
        /*0028*/ 	.byte	0x04, 0x17
        /*002a*/ 	.short	(.L_225 - .L_224)
.L_224:
        /*002c*/ 	.word	0x00000000
        /*0030*/ 	.short	0x0009
        /*0032*/ 	.short	0x0038
        /*0034*/ 	.byte	0x00, 0xf0, 0x11, 0x00


	//----- nvinfo : EIATTR_KPARAM_INFO
	.align		4
.L_225:
        /*0038*/ 	.byte	0x04, 0x17
        /*003a*/ 	.short	(.L_227 - .L_226)
.L_226:
        /*003c*/ 	.word	0x00000000
        /*0040*/ 	.short	0x0008
        /*0042*/ 	.short	0x0034
        /*0044*/ 	.byte	0x00, 0xf0, 0x11, 0x00


	//----- nvinfo : EIATTR_KPARAM_INFO
	.align		4
.L_227:
        /*0048*/ 	.byte	0x04, 0x17
        /*004a*/ 	.short	(.L_229 - .L_228)
.L_228:
        /*004c*/ 	.word	0x00000000
        /*0050*/ 	.short	0x0007
        /*0052*/ 	.short	0x0030
        /*0054*/ 	.byte	0x00, 0xf0, 0x11, 0x00


	//----- nvinfo : EIATTR_KPARAM_INFO
	.align		4
.L_229:
        /*0058*/ 	.byte	0x04, 0x17
        /*005a*/ 	.short	(.L_231 - .L_230)
.L_230:
        /*005c*/ 	.word	0x00000000
        /*0060*/ 	.short	0x0006
        /*0062*/ 	.short	0x002c
        /*0064*/ 	.byte	0x00, 0xf0, 0x11, 0x00


	//----- nvinfo : EIATTR_KPARAM_INFO
	.align		4
.L_231:
        /*0068*/ 	.byte	0x04, 0x17
        /*006a*/ 	.short	(.L_233 - .L_232)
.L_232:
        /*006c*/ 	.word	0x00000000
        /*0070*/ 	.short	0x0005
        /*0072*/ 	.short	0x0028
        /*0074*/ 	.byte	0x00, 0xf0, 0x11, 0x00


	//----- nvinfo : EIATTR_KPARAM_INFO
	.align		4
.L_233:
        /*0078*/ 	.byte	0x04, 0x17
        /*007a*/ 	.short	(.L_235 - .L_234)
.L_234:
        /*007c*/ 	.word	0x00000000
        /*0080*/ 	.short	0x0004
        /*0082*/ 	.short	0x0020
        /*0084*/ 	.byte	0x00, 0xf5, 0x21, 0x00


	//----- nvinfo : EIATTR_KPARAM_INFO
	.align		4
.L_235:
        /*0088*/ 	.byte	0x04, 0x17
        /*008a*/ 	.short	(.L_237 - .L_236)
.L_236:
        /*008c*/ 	.word	0x00000000
        /*0090*/ 	.short	0x0003
        /*0092*/ 	.short	0x0018
        /*0094*/ 	.byte	0x00, 0xf5, 0x21, 0x00


	//----- nvinfo : EIATTR_KPARAM_INFO
	.align		4
.L_237:
        /*0098*/ 	.byte	0x04, 0x17
        /*009a*/ 	.short	(.L_239 - .L_238)
.L_238:
        /*009c*/ 	.word	0x00000000
        /*00a0*/ 	.short	0x0002
        /*00a2*/ 	.short	0x0010
        /*00a4*/ 	.byte	0x00, 0xf5, 0x21, 0x00


	//----- nvinfo : EIATTR_KPARAM_INFO
	.align		4
.L_239:
        /*00a8*/ 	.byte	0x04, 0x17
        /*00aa*/ 	.short	(.L_241 - .L_240)
.L_240:
        /*00ac*/ 	.word	0x00000000
        /*00b0*/ 	.short	0x0001
        /*00b2*/ 	.short	0x0008
        /*00b4*/ 	.byte	0x00, 0xf5, 0x21, 0x00


	//----- nvinfo : EIATTR_KPARAM_INFO
	.align		4
.L_241:
        /*00b8*/ 	.byte	0x04, 0x17
        /*00ba*/ 	.short	(.L_243 - .L_242)
.L_242:
        /*00bc*/ 	.word	0x00000000
        /*00c0*/ 	.short	0x0000
        /*00c2*/ 	.short	0x0000
        /*00c4*/ 	.byte	0x00, 0xf5, 0x21, 0x00


	//----- nvinfo : EIATTR_SPARSE_MMA_MASK
	.align		4
.L_243:
        /*00c8*/ 	.byte	0x03, 0x50
        /*00ca*/ 	.short	0x0000


	//----- nvinfo : EIATTR_MAXREG_COUNT
	.align		4
        /*00cc*/ 	.byte	0x03, 0x1b
        /*00ce*/ 	.short	0x00ff


	//----- nvinfo : EIATTR_MERCURY_ISA_VERSION
	.align		4
        /*00d0*/ 	.byte	0x03, 0x5f
        /*00d2*/ 	.short	0x0101


	//----- nvinfo : EIATTR_VRC_CTA_INIT_COUNT
	.align		4
        /*00d4*/ 	.byte	0x02, 0x4a
	.zero		1
	.zero		1


	//----- nvinfo : EIATTR_EXIT_INSTR_OFFSETS
	.align		4
        /*00d8*/ 	.byte	0x04, 0x1c
        /*00da*/ 	.short	(.L_245 - .L_244)


	//   ....[0]....
.L_244:
        /*00dc*/ 	.word	0x000006c0


	//----- nvinfo : EIATTR_CRS_STACK_SIZE
	.align		4
.L_245:
        /*00e0*/ 	.byte	0x04, 0x1e
        /*00e2*/ 	.short	(.L_247 - .L_246)
.L_246:
        /*00e4*/ 	.word	0x00000000


	//----- nvinfo : EIATTR_CBANK_PARAM_SIZE
	.align		4
.L_247:
        /*00e8*/ 	.byte	0x03, 0x19
        /*00ea*/ 	.short	0x0044


	//----- nvinfo : EIATTR_PARAM_CBANK
	.align		4
        /*00ec*/ 	.byte	0x04, 0x0a
        /*00ee*/ 	.short	(.L_249 - .L_248)
	.align		4
.L_248:
        /*00f0*/ 	.word	index@(.nv.constant0._Z8mulprobeP6float2S0_S0_PfS1_iiiiiii)
        /*00f4*/ 	.short	0x0380
        /*00f6*/ 	.short	0x0044


	//----- nvinfo : EIATTR_SW_WAR
	.align		4
.L_249:
        /*00f8*/ 	.byte	0x04, 0x36
        /*00fa*/ 	.short	(.L_251 - .L_250)
.L_250:
        /*00fc*/ 	.word	0x00000008
.L_251:


//--------------------- .nv.callgraph             --------------------------
	.section	.nv.callgraph,"",@"SHT_CUDA_CALLGRAPH"
	.align	4
	.sectionentsize	8
	.align		4
        /*0000*/ 	.word	0x00000000
	.align		4
        /*0004*/ 	.word	0xffffffff
	.align		4
        /*0008*/ 	.word	0x00000000
	.align		4
        /*000c*/ 	.word	0xfffffffe
	.align		4
        /*0010*/ 	.word	0x00000000
	.align		4
        /*0014*/ 	.word	0xfffffffd
	.align		4
        /*0018*/ 	.word	0x00000000
	.align		4
        /*001c*/ 	.word	0xfffffffc


//--------------------- .text._Z12setpartprobeP6float2S0_S0_PfS1_iiiiiii --------------------------
	.section	.text._Z12setpartprobeP6float2S0_S0_PfS1_iiiiiii,"ax",@progbits
	.align	128
        .global         _Z12setpartprobeP6float2S0_S0_PfS1_iiiiiii
        .type           _Z12setpartprobeP6float2S0_S0_PfS1_iiiiiii,@function
        .size           _Z12setpartprobeP6float2S0_S0_PfS1_iiiiiii,(.L_x_48 - _Z12setpartprobeP6float2S0_S0_PfS1_iiiiiii)
        .other          _Z12setpartprobeP6float2S0_S0_PfS1_iiiiiii,@"STO_CUDA_ENTRY STV_DEFAULT"
_Z12setpartprobeP6float2S0_S0_PfS1_iiiiiii:
.text._Z12setpartprobeP6float2S0_S0_PfS1_iiiiiii:
[----:B------:R-:W-:Y:S01]  /*0000*/  LDC R1, c[0x0][0x37c] ;  /* 0x0000df00ff017b82 */ /* 0x000fe20000000800 */
[----:B------:R-:W0:Y:S07]  /*0010*/  S2R R2, SR_CTAID.Y ;  /* 0x0000000000027919 */ /* 0x000e2e0000002600 */
[----:B------:R-:W1:Y:S01]  /*0020*/  LDC R0, c[0x0][0x3b8] ;  /* 0x0000ee00ff007b82 */ /* 0x000e620000000800 */
[----:B------:R-:W2:Y:S01]  /*0030*/  LDCU UR4, c[0x0][0x360] ;  /* 0x00006c00ff0477ac */ /* 0x000ea20008000800 */
[----:B------:R-:W-:Y:S01]  /*0040*/  BSSY.RECONVERGENT B0, `(.L_x_0) ;  /* 0x000003c000007945 */ /* 0x000fe20003800200 */
[----:B------:R-:W0:Y:S01]  /*0050*/  S2R R3, SR_TID.Y ;  /* 0x0000000000037919 */ /* 0x000e220000002200 */
[----:B------:R-:W-:Y:S01]  /*0060*/  CS2R R8, SRZ ;  /* 0x0000000000087805 */ /* 0x000fe2000001ff00 */
[----:B------:R-:W0:Y:S01]  /*0070*/  LDCU UR5, c[0x0][0x364] ;  /* 0x00006c80ff0577ac */ /* 0x000e220008000800 */
[----:B------:R-:W2:Y:S01]  /*0080*/  S2R R5, SR_CTAID.X ;  /* 0x0000000000057919 */ /* 0x000ea20000002500 */
[----:B------:R-:W3:Y:S01]  /*0090*/  LDCU UR7, c[0x0][0x3b4] ;  /* 0x00007680ff0777ac */ /* 0x000ee20008000800 */
[----:B------:R-:W2:Y:S01]  /*00a0*/  S2R R4, SR_TID.X ;  /* 0x0000000000047919 */ /* 0x000ea20000002100 */
[----:B------:R-:W4:Y:S01]  /*00b0*/  LDCU UR6, c[0x0][0x368] ;  /* 0x00006d00ff0677ac */ /* 0x000f220008000800 */
[----:B------:R-:W4:Y:S01]  /*00c0*/  S2R R6, SR_CTAID.Z ;  /* 0x0000000000067919 */ /* 0x000f220000002700 */
[----:B------:R-:W5:Y:S01]  /*00d0*/  LDCU UR8, c[0x0][0x3a8] ;  /* 0x00007500ff0877ac */ /* 0x000f620008000800 */
[----:B------:R-:W4:Y:S01]  /*00e0*/  S2R R7, SR_TID.Z ;  /* 0x0000000000077919 */ /* 0x000f220000002300 */
[----:B0-----:R-:W-:-:S05]  /*00f0*/  IMAD R2, R2, UR5, R3 ;  /* 0x0000000502027c24 */ /* 0x001fca000f8e0203 */
[----:B---3--:R-:W-:Y:S01]  /*0100*/  ISETP.GE.AND P0, PT, R2, UR7, PT ;  /* 0x0000000702007c0c */ /* 0x008fe2000bf06270 */
[----:B--2---:R-:W-:Y:S02]  /*0110*/  IMAD R5, R5, UR4, R4 ;  /* 0x0000000405057c24 */ /* 0x004fe4000f8e0204 */
[----:B-1----:R-:W-:-:S05]  /*0120*/  IMAD R4, R0, R0, RZ ;  /* 0x0000000000047224 */ /* 0x002fca00078e02ff */
[----:B------:R-:W-:Y:S01]  /*0130*/  ISETP.GE.OR P0, PT, R5, R4, P0 ;  /* 0x000000040500720c */ /* 0x000fe20000706670 */
[----:B----4-:R-:W-:Y:S01]  /*0140*/  IMAD R3, R6, UR6, R7 ;  /* 0x0000000606037c24 */ /* 0x010fe2000f8e0207 */
[----:B------:R-:W-:-:S04]  /*0150*/  CS2R R6, SRZ ;  /* 0x0000000000067805 */ /* 0x000fc8000001ff00 */
[----:B-----5:R-:W-:-:S13]  /*0160*/  ISETP.GE.OR P0, PT, R3, UR8, P0 ;  /* 0x0000000803007c0c */ /* 0x020fda0008706670 */
[----:B------:R-:W-:Y:S05]  /*0170*/  @P0 BRA `(.L_x_1) ;  /* 0x0000000000a00947 */ /* 0x000fea0003800000 */
[----:B------:R-:W-:Y:S01]  /*0180*/  IABS R9, R0 ;  /* 0x0000000000097213 */ /* 0x000fe20000000000 */
[----:B------:R-:W0:Y:S01]  /*0190*/  LDCU UR4, c[0x0][0x3c0] ;  /* 0x00007800ff0477ac */ /* 0x000e220008000800 */
[----:B------:R-:W-:Y:S02]  /*01a0*/  IMAD R2, R3, UR7, R2 ;  /* 0x0000000703027c24 */ /* 0x000fe4000f8e0202 */
[----:B------:R-:W1:Y:S01]  /*01b0*/  I2F.RP R4, R9 ;  /* 0x0000000900047306 */ /* 0x000e620000209400 */
[----:B------:R-:W2:Y:S07]  /*01c0*/  LDCU UR5, c[0x0][0x3bc] ;  /* 0x00007780ff0577ac */ /* 0x000eae0008000800 */
[----:B-1----:R-:W1:Y:S02]  /*01d0*/  MUFU.RCP R4, R4 ;  /* 0x0000000400047308 */ /* 0x002e640000001000 */
[----:B-1----:R-:W-:-:S06]  /*01e0*/  VIADD R6, R4, 0xffffffe ;  /* 0x0ffffffe04067836 */ /* 0x002fcc0000000000 */
[----:B------:R1:W3:Y:S02]  /*01f0*/  F2I.FTZ.U32.TRUNC.NTZ R7, R6 ;  /* 0x0000000600077305 */ /* 0x0002e4000021f000 */
[----:B-1----:R-:W-:Y:S02]  /*0200*/  IMAD.MOV.U32 R6, RZ, RZ, RZ ;  /* 0x000000ffff067224 */ /* 0x002fe400078e00ff */
[----:B---3--:R-:W-:-:S04]  /*0210*/  IMAD.MOV R8, RZ, RZ, -R7 ;  /* 0x000000ffff087224 */ /* 0x008fc800078e0a07 */
[----:B------:R-:W-:Y:S01]  /*0220*/  IMAD R11, R8, R9, RZ ;  /* 0x00000009080b7224 */ /* 0x000fe200078e02ff */
[----:B------:R-:W-:-:S03]  /*0230*/  IABS R8, R5 ;  /* 0x0000000500087213 */ /* 0x000fc60000000000 */
[----:B------:R-:W-:Y:S01]  /*0240*/  IMAD.HI.U32 R7, R7, R11, R6 ;  /* 0x0000000b07077227 */ /* 0x000fe200078e0006 */
[----:B--2---:R-:W-:-:S04]  /*0250*/  IADD3 R6, PT, PT, -R0, UR5, RZ ;  /* 0x0000000500067c10 */ /* 0x004fc8000fffe1ff */
[----:B------:R-:W-:Y:S01]  /*0260*/  LEA.HI R6, R6, R6, RZ, 0x1 ;  /* 0x0000000606067211 */ /* 0x000fe200078f08ff */
[----:B------:R-:W-:-:S04]  /*0270*/  IMAD.HI.U32 R7, R7, R8, RZ ;  /* 0x0000000807077227 */ /* 0x000fc800078e00ff */
[----:B------:R-:W-:-:S04]  /*0280*/  IMAD.MOV R4, RZ, RZ, -R7 ;  /* 0x000000ffff047224 */ /* 0x000fc800078e0a07 */
[----:B------:R-:W-:-:S05]  /*0290*/  IMAD R4, R9, R4, R8 ;  /* 0x0000000409047224 */ /* 0x000fca00078e0208 */
[----:B------:R-:W-:-:S13]  /*02a0*/  ISETP.GT.U32.AND P2, PT, R9, R4, PT ;  /* 0x000000040900720c */ /* 0x000fda0003f44070 */
[----:B------:R-:W-:Y:S02]  /*02b0*/  @!P2 IMAD.IADD R4, R4, 0x1, -R9 ;  /* 0x000000010404a824 */ /* 0x000fe400078e0a09 */
[----:B------:R-:W-:Y:S01]  /*02c0*/  @!P2 VIADD R7, R7, 0x1 ;  /* 0x000000010707a836 */ /* 0x000fe20000000000 */
[----:B------:R-:W-:Y:S02]  /*02d0*/  ISETP.NE.AND P2, PT, R0, RZ, PT ;  /* 0x000000ff0000720c */ /* 0x000fe40003f45270 */
[----:B------:R-:W-:Y:S02]  /*02e0*/  ISETP.GE.U32.AND P0, PT, R4, R9, PT ;  /* 0x000000090400720c */ /* 0x000fe40003f06070 */
[----:B------:R-:W-:-:S04]  /*02f0*/  LOP3.LUT R4, R5, R0, RZ, 0x3c, !PT ;  /* 0x0000000005047212 */ /* 0x000fc800078e3cff */
[----:B------:R-:W-:Y:S02]  /*0300*/  ISETP.GE.AND P1, PT, R4, RZ, PT ;  /* 0x000000ff0400720c */ /* 0x000fe40003f26270 */
[----:B0-----:R-:W-:-:S04]  /*0310*/  IADD3 R4, PT, PT, -R0, UR4, RZ ;  /* 0x0000000400047c10 */ /* 0x001fc8000fffe1ff */
[----:B------:R-:W-:Y:S01]  /*0320*/  LEA.HI R4, R4, R4, RZ, 0x1 ;  /* 0x0000000404047211 */ /* 0x000fe200078f08ff */
[----:B------:R-:W-:-:S06]  /*0330*/  @P0 VIADD R7, R7, 0x1 ;  /* 0x0000000107070836 */ /* 0x000fcc0000000000 */
[----:B------:R-:W-:Y:S01]  /*0340*/  @!P1 IMAD.MOV R7, RZ, RZ, -R7 ;  /* 0x000000ffff079224 */ /* 0x000fe200078e0a07 */
[----:B------:R-:W-:-:S04]  /*0350*/  @!P2 LOP3.LUT R7, RZ, R0, RZ, 0x33, !PT ;  /* 0x00000000ff07a212 */ /* 0x000fc800078e33ff */
[----:B------:R-:W-:Y:S01]  /*0360*/  LEA.HI.SX32 R9, R4, R7, 0x1f ;  /* 0x0000000704097211 */ /* 0x000fe200078ffaff */
[--C-:B------:R-:W-:Y:S02]  /*0370*/  IMAD.MOV R8, RZ, RZ, -R7.reuse ;  /* 0x000000ffff087224 */ /* 0x100fe400078e0a07 */
[----:B------:R-:W-:Y:S02]  /*0380*/  IMAD R7, R3, R0, R7 ;  /* 0x0000000003077224 */ /* 0x000fe400078e0207 */
[----:B------:R-:W-:Y:S02]  /*0390*/  IMAD R5, R0, R8, R5 ;  /* 0x0000000800057224 */ /* 0x000fe400078e0205 */
[----:B------:R-:W-:Y:S02]  /*03a0*/  IMAD R2, R2, UR4, R9 ;  /* 0x0000000402027c24 */ /* 0x000fe4000f8e0209 */
[----:B------:R-:W-:Y:S01]  /*03b0*/  IMAD R8, R7, R0, R5 ;  /* 0x0000000007087224 */ /* 0x000fe200078e0205 */
[----:B------:R-:W-:-:S04]  /*03c0*/  LEA.HI.SX32 R3, R6, R5, 0x1f ;  /* 0x0000000506037211 */ /* 0x000fc800078ffaff */
[----:B------:R-:W-:Y:S01]  /*03d0*/  SHF.R.S32.HI R9, RZ, 0x1f, R8 ;  /* 0x0000001fff097819 */ /* 0x000fe20000011408 */
[----:B------:R-:W-:-:S05]  /*03e0*/  IMAD R6, R2, UR5, R3 ;  /* 0x0000000502067c24 */ /* 0x000fca000f8e0203 */
[----:B------:R-:W-:-:S07]  /*03f0*/  SHF.R.S32.HI R7, RZ, 0x1f, R6 ;  /* 0x0000001fff077819 */ /* 0x000fce0000011406 */
.L_x_1:
[----:B------:R-:W-:Y:S05]  /*0400*/  BSYNC.RECONVERGENT B0 ;  /* 0x0000000000007941 */ /* 0x000fea0003800200 */
.L_x_0:
[----:B------:R-:W0:Y:S01]  /*0410*/  LDCU.64 UR8, c[0x0][0x388] ;  /* 0x00007100ff0877ac */ /* 0x000e220008000a00 */
[----:B------:R-:W1:Y:S01]  /*0420*/  LDCU.64 UR4, c[0x0][0x358] ;  /* 0x00006b00ff0477ac */ /* 0x000e620008000a00 */
[----:B0-----:R-:W-:-:S04]  /*0430*/  LEA R4, P0, R6, UR8, 0x3 ;  /* 0x0000000806047c11 */ /* 0x001fc8000f8018ff */
[----:B------:R-:W-:Y:S01]  /*0440*/  LEA.HI.X R5, R6, UR9, R7, 0x3, P0 ;  /* 0x0000000906057c11 */ /* 0x000fe200080f1c07 */
[----:B------:R-:W0:Y:S04]  /*0450*/  LDCU.64 UR8, c[0x0][0x390] ;  /* 0x00007200ff0877ac */ /* 0x000e280008000a00 */
[----:B-1----:R-:W2:Y:S01]  /*0460*/  LDG.E R7, desc[UR4][R4.64] ;  /* 0x0000000404077981 */ /* 0x002ea2000c1e1900 */
[----:B0-----:R-:W-:-:S04]  /*0470*/  LEA R2, P0, R8, UR8, 0x3 ;  /* 0x0000000808027c11 */ /* 0x001fc8000f8018ff */
[----:B------:R-:W-:-:S05]  /*0480*/  LEA.HI.X R3, R8, UR9, R9, 0x3, P0 ;  /* 0x0000000908037c11 */ /* 0x000fca00080f1c09 */
[----:B--2---:R-:W-:Y:S04]  /*0490*/  REDG.E.ADD.F32.FTZ.RN.STRONG.GPU desc[UR4][R2.64], R7 ;  /* 0x00000007020079a6 */ /* 0x004fe8000c12f304 */
[----:B------:R-:W2:Y:S04]  /*04a0*/  LDG.E R9, desc[UR4][R4.64+0x4] ;  /* 0x0000040404097981 */ /* 0x000ea8000c1e1900 */
[----:B--2---:R-:W-:Y:S01]  /*04b0*/  REDG.E.ADD.F32.FTZ.RN.STRONG.GPU desc[UR4][R2.64+0x4], R9 ;  /* 0x00000409020079a6 */ /* 0x004fe2000c12f304 */
[----:B------:R-:W-:Y:S05]  /*04c0*/  EXIT ;  /* 0x000000000000794d */ /* 0x000fea0003800000 */
.L_x_2:
[----:B------:R-:W-:-:S00]  /*04d0*/  BRA `(.L_x_2) ;  /* 0xfffffffc00fc7947 */ /* 0x000fc0000383ffff */
[----:B------:R-:W-:-:S00]  /*04e0*/  NOP ;  /* 0x0000000000007918 */ /* 0x000fc00000000000 */
        /* <DEDUP_REMOVED lines=9> */
.L_x_48:


//--------------------- .text._Z10setpartobjP6float2S0_S0_PfS1_iiiiiii --------------------------
	.section	.text._Z10setpartobjP6float2S0_S0_PfS1_iiiiiii,"ax",@progbits
	.align	128
        .global         _Z10setpartobjP6float2S0_S0_PfS1_iiiiiii
        .type           _Z10setpartobjP6float2S0_S0_PfS1_iiiiiii,@function
        .size           _Z10setpartobjP6float2S0_S0_PfS1_iiiiiii,(.L_x_49 - _Z10setpartobjP6float2S0_S0_PfS1_iiiiiii)
        .other          _Z10setpartobjP6float2S0_S0_PfS1_iiiiiii,@"STO_CUDA_ENTRY STV_DEFAULT"
_Z10setpartobjP6float2S0_S0_PfS1_iiiiiii:
.text._Z10setpartobjP6float2S0_S0_PfS1_iiiiiii:
[----:B------:R-:W-:Y:S01]  /*0000*/  LDC R1, c[0x0][0x37c] ;  /* 0x0000df00ff017b82 */ /* 0x000fe20000000800 */
[----:B------:R-:W0:Y:S07]  /*0010*/  S2R R9, SR_CTAID.Y ;  /* 0x0000000000097919 */ /* 0x000e2e0000002600 */
[----:B------:R-:W1:Y:S01]  /*0020*/  LDC R6, c[0x0][0x3b8] ;  /* 0x0000ee00ff067b82 */ /* 0x000e620000000800 */
[----:B------:R-:W2:Y:S01]  /*0030*/  LDCU UR4, c[0x0][0x360] ;  /* 0x00006c00ff0477ac */ /* 0x000ea20008000800 */
[----:B------:R-:W-:Y:S01]  /*0040*/  BSSY.RECONVERGENT B0, `(.L_x_3) ;  /* 0x0000051000007945 */ /* 0x000fe20003800200 */
[----:B------:R-:W0:Y:S01]  /*0050*/  S2R R2, SR_TID.Y ;  /* 0x0000000000027919 */ /* 0x000e220000002200 */
        /* <DEDUP_REMOVED lines=8> */
[----:B0-----:R-:W-:-:S02]  /*00e0*/  IMAD R9, R9, UR5, R2 ;  /* 0x0000000509097c24 */ /* 0x001fc4000f8e0202 */
[----:B-1----:R-:W-:-:S03]  /*00f0*/  IMAD R2, R6, R6, RZ ;  /* 0x0000000606027224 */ /* 0x002fc600078e02ff */
[----:B---3--:R-:W-:Y:S01]  /*0100*/  ISETP.GE.AND P0, PT, R9, UR7, PT ;  /* 0x0000000709007c0c */ /* 0x008fe2000bf06270 */
[----:B--2---:R-:W-:Y:S01]  /*0110*/  IMAD R7, R7, UR4, R0 ;  /* 0x0000000407077c24 */ /* 0x004fe2000f8e0200 */
[----:B------:R-:W0:Y:S04]  /*0120*/  LDCU.64 UR4, c[0x0][0x358] ;  /* 0x00006b00ff0477ac */ /* 0x000e280008000a00 */
[----:B------:R-:W-:Y:S01]  /*0130*/  ISETP.GE.OR P0, PT, R7, R2, P0 ;  /* 0x000000020700720c */ /* 0x000fe20000706670 */
[----:B----4-:R-:W-:Y:S01]  /*0140*/  IMAD R0, R3, UR6, R4 ;  /* 0x0000000603007c24 */ /* 0x010fe2000f8e0204 */
[----:B------:R-:W-:Y:S02]  /*0150*/  CS2R R2, SRZ ;  /* 0x0000000000027805 */ /* 0x000fe4000001ff00 */
[----:B------:R-:W-:-:S02]  /*0160*/  CS2R R4, SRZ ;  /* 0x0000000000047805 */ /* 0x000fc4000001ff00 */
[----:B-----5:R-:W-:-:S13]  /*0170*/  ISETP.GE.OR P0, PT, R0, UR8, P0 ;  /* 0x0000000800007c0c */ /* 0x020fda0008706670 */
[----:B0-----:R-:W-:Y:S05]  /*0180*/  @P0 BRA `(.L_x_4) ;  /* 0x0000000000f00947 */ /* 0x001fea0003800000 */
[----:B------:R-:W0:Y:S01]  /*0190*/  LDC.64 R12, c[0x0][0x398] ;  /* 0x0000e600ff0c7b82 */ /* 0x000e220000000a00 */
[----:B------:R-:W-:-:S07]  /*01a0*/  IMAD R8, R0, UR7, R9 ;  /* 0x0000000700087c24 */ /* 0x000fce000f8e0209 */
[----:B------:R-:W1:Y:S01]  /*01b0*/  LDC.64 R14, c[0x0][0x3a0] ;  /* 0x0000e800ff0e7b82 */ /* 0x000e620000000a00 */
[----:B0-----:R-:W-:-:S06]  /*01c0*/  IMAD.WIDE.U32 R12, R8, 0x4, R12 ;  /* 0x00000004080c7825 */ /* 0x001fcc00078e000c */
[----:B------:R-:W2:Y:S01]  /*01d0*/  LDG.E R12, desc[UR4][R12.64] ;  /* 0x000000040c0c7981 */ /* 0x000ea2000c1e1900 */
[----:B-1----:R-:W-:-:S06]  /*01e0*/  IMAD.WIDE.U32 R14, R8, 0x4, R14 ;  /* 0x00000004080e7825 */ /* 0x002fcc00078e000e */
[----:B------:R-:W3:Y:S01]  /*01f0*/  LDG.E R14, desc[UR4][R14.64] ;  /* 0x000000040e0e7981 */ /* 0x000ee2000c1e1900 */
[----:B------:R-:W-:-:S05]  /*0200*/  IMAD.MOV.U32 R11, RZ, RZ, 0x3f000000 ;  /* 0x3f000000ff0b7424 */ /* 0x000fca00078e00ff */
[C---:B--2---:R-:W-:Y:S02]  /*0210*/  LOP3.LUT R9, R11.reuse, 0x80000000, R12, 0xb8, !PT ;  /* 0x800000000b097812 */ /* 0x044fe400078eb80c */
[----:B---3--:R-:W-:-:S03]  /*0220*/  LOP3.LUT R11, R11, 0x80000000, R14, 0xb8, !PT ;  /* 0x800000000b0b7812 */ /* 0x008fc600078eb80e */
[----:B------:R-:W-:Y:S02]  /*0230*/  FADD.RZ R9, R12, R9 ;  /* 0x000000090c097221 */ /* 0x000fe4000000c000 */
[----:B------:R-:W-:-:S04]  /*0240*/  FADD.RZ R10, R14, R11 ;  /* 0x0000000b0e0a7221 */ /* 0x000fc8000000c000 */
[----:B------:R-:W-:Y:S08]  /*0250*/  F2I.TRUNC.NTZ R9, R9 ;  /* 0x0000000900097305 */ /* 0x000ff0000020f100 */
[----:B------:R-:W0:Y:S02]  /*0260*/  F2I.TRUNC.NTZ R10, R10 ;  /* 0x0000000a000a7305 */ /* 0x000e24000020f100 */
[----:B0-----:R-:W-:-:S04]  /*0270*/  LOP3.LUT R11, R9, R10, RZ, 0xfc, !PT ;  /* 0x0000000a090b7212 */ /* 0x001fc800078efcff */
[----:B------:R-:W-:-:S13]  /*0280*/  ISETP.GE.AND P0, PT, R11, RZ, PT ;  /* 0x000000ff0b00720c */ /* 0x000fda0003f06270 */
[----:B------:R-:W-:Y:S05]  /*0290*/  @!P0 BRA `(.L_x_4) ;  /* 0x0000000000ac8947 */ /* 0x000fea0003800000 */
[----:B------:R-:W-:Y:S01]  /*02a0*/  IABS R5, R6 ;  /* 0x0000000600057213 */ /* 0x000fe20000000000 */
[----:B------:R-:W0:Y:S03]  /*02b0*/  LDCU UR9, c[0x0][0x3c0] ;  /* 0x00007800ff0977ac */ /* 0x000e260008000800 */
[----:B------:R-:W1:Y:S01]  /*02c0*/  I2F.RP R4, R5 ;  /* 0x0000000500047306 */ /* 0x000e620000209400 */
[----:B------:R-:W2:Y:S01]  /*02d0*/  LDCU UR10, c[0x0][0x3bc] ;  /* 0x00007780ff0a77ac */ /* 0x000ea20008000800 */
[----:B------:R-:W3:Y:S01]  /*02e0*/  LDCU UR6, c[0x0][0x3ac] ;  /* 0x00007580ff0677ac */ /* 0x000ee20008000800 */
[----:B------:R-:W4:Y:S05]  /*02f0*/  LDCU UR8, c[0x0][0x3b0] ;  /* 0x00007600ff0877ac */ /* 0x000f2a0008000800 */
[----:B-1----:R-:W1:Y:S02]  /*0300*/  MUFU.RCP R4, R4 ;  /* 0x0000000400047308 */ /* 0x002e640000001000 */
[----:B-1----:R-:W-:-:S06]  /*0310*/  VIADD R2, R4, 0xffffffe ;  /* 0x0ffffffe04027836 */ /* 0x002fcc0000000000 */
[----:B------:R1:W5:Y:S02]  /*0320*/  F2I.FTZ.U32.TRUNC.NTZ R3, R2 ;  /* 0x0000000200037305 */ /* 0x000364000021f000 */
[----:B-1----:R-:W-:Y:S02]  /*0330*/  IMAD.MOV.U32 R2, RZ, RZ, RZ ;  /* 0x000000ffff027224 */ /* 0x002fe400078e00ff */
[----:B-----5:R-:W-:-:S04]  /*0340*/  IMAD.MOV R12, RZ, RZ, -R3 ;  /* 0x000000ffff0c7224 */ /* 0x020fc800078e0a03 */
[----:B------:R-:W-:Y:S01]  /*0350*/  IMAD R11, R12, R5, RZ ;  /* 0x000000050c0b7224 */ /* 0x000fe200078e02ff */
[----:B------:R-:W-:-:S03]  /*0360*/  IABS R12, R7 ;  /* 0x00000007000c7213 */ /* 0x000fc60000000000 */
[----:B------:R-:W-:Y:S01]  /*0370*/  IMAD.HI.U32 R3, R3, R11, R2 ;  /* 0x0000000b03037227 */ /* 0x000fe200078e0002 */
[----:B------:R-:W-:-:S04]  /*0380*/  LOP3.LUT R2, R7, R6, RZ, 0x3c, !PT ;  /* 0x0000000607027212 */ /* 0x000fc800078e3cff */
[----:B------:R-:W-:Y:S01]  /*0390*/  ISETP.GE.AND P1, PT, R2, RZ, PT ;  /* 0x000000ff0200720c */ /* 0x000fe20003f26270 */
[----:B------:R-:W-:Y:S01]  /*03a0*/  IMAD.HI.U32 R3, R3, R12, RZ ;  /* 0x0000000c03037227 */ /* 0x000fe200078e00ff */
[----:B0-----:R-:W-:-:S03]  /*03b0*/  IADD3 R2, PT, PT, -R6, UR9, RZ ;  /* 0x0000000906027c10 */ /* 0x001fc6000fffe1ff */
[----:B------:R-:W-:Y:S01]  /*03c0*/  IMAD.MOV R4, RZ, RZ, -R3 ;  /* 0x000000ffff047224 */ /* 0x000fe200078e0a03 */
[----:B------:R-:W-:-:S03]  /*03d0*/  LEA.HI R2, R2, R2, RZ, 0x1 ;  /* 0x0000000202027211 */ /* 0x000fc600078f08ff */
[----:B------:R-:W-:-:S05]  /*03e0*/  IMAD R4, R5, R4, R12 ;  /* 0x0000000405047224 */ /* 0x000fca00078e020c */
[----:B------:R-:W-:-:S13]  /*03f0*/  ISETP.GT.U32.AND P2, PT, R5, R4, PT ;  /* 0x000000040500720c */ /* 0x000fda0003f44070 */
[----:B------:R-:W-:Y:S01]  /*0400*/  @!P2 IMAD.IADD R4, R4, 0x1, -R5 ;  /* 0x000000010404a824 */ /* 0x000fe200078e0a05 */
[----:B------:R-:W-:Y:S02]  /*0410*/  @!P2 IADD3 R3, PT, PT, R3, 0x1, RZ ;  /* 0x000000010303a810 */ /* 0x000fe40007ffe0ff */
[----:B------:R-:W-:Y:S02]  /*0420*/  ISETP.NE.AND P2, PT, R6, RZ, PT ;  /* 0x000000ff0600720c */ /* 0x000fe40003f45270 */
[----:B------:R-:W-:Y:S02]  /*0430*/  ISETP.GE.U32.AND P0, PT, R4, R5, PT ;  /* 0x000000050400720c */ /* 0x000fe40003f06070 */
[----:B--2---:R-:W-:-:S11]  /*0440*/  IADD3 R4, PT, PT, -R6, UR10, RZ ;  /* 0x0000000a06047c10 */ /* 0x004fd6000fffe1ff */
[----:B------:R-:W-:-:S04]  /*0450*/  @P0 VIADD R3, R3, 0x1 ;  /* 0x0000000103030836 */ /* 0x000fc80000000000 */
[----:B------:R-:W-:Y:S01]  /*0460*/  @!P1 IMAD.MOV R3, RZ, RZ, -R3 ;  /* 0x000000ffff039224 */ /* 0x000fe200078e0a03 */
[----:B------:R-:W-:-:S05]  /*0470*/  @!P2 LOP3.LUT R3, RZ, R6, RZ, 0x33, !PT ;  /* 0x00000006ff03a212 */ /* 0x000fca00078e33ff */
[--C-:B------:R-:W-:Y:S02]  /*0480*/  IMAD.MOV R11, RZ, RZ, -R3.reuse ;  /* 0x000000ffff0b7224 */ /* 0x100fe400078e0a03 */
[----:B---3--:R-:W-:Y:S02]  /*0490*/  IMAD R5, R0, UR6, R3 ;  /* 0x0000000600057c24 */ /* 0x008fe4000f8e0203 */
[----:B------:R-:W-:Y:S01]  /*04a0*/  IMAD R6, R6, R11, R7 ;  /* 0x0000000b06067224 */ /* 0x000fe200078e0207 */
[----:B------:R-:W-:Y:S02]  /*04b0*/  LEA.HI.SX32 R7, R2, R3, 0x1f ;  /* 0x0000000302077211 */ /* 0x000fe400078ffaff */
[----:B------:R-:W-:Y:S01]  /*04c0*/  LEA.HI R3, R4, R4, RZ, 0x1 ;  /* 0x0000000404037211 */ /* 0x000fe200078f08ff */
[----:B------:R-:W-:Y:S01]  /*04d0*/  IMAD.IADD R0, R9, 0x1, R6 ;  /* 0x0000000109007824 */ /* 0x000fe200078e0206 */
[----:B------:R-:W-:Y:S01]  /*04e0*/  IADD3 R5, PT, PT, R10, R5, RZ ;  /* 0x000000050a057210 */ /* 0x000fe20007ffe0ff */
[----:B------:R-:W-:Y:S01]  /*04f0*/  IMAD R7, R8, UR9, R7 ;  /* 0x0000000908077c24 */ /* 0x000fe2000f8e0207 */
[----:B------:R-:W-:-:S03]  /*0500*/  LEA.HI.SX32 R6, R3, R6, 0x1f ;  /* 0x0000000603067211 */ /* 0x000fc600078ffaff */
[----:B----4-:R-:W-:Y:S02]  /*0510*/  IMAD R2, R5, UR8, R0 ;  /* 0x0000000805027c24 */ /* 0x010fe4000f8e0200 */
[----:B------:R-:W-:-:S03]  /*0520*/  IMAD R4, R7, UR10, R6 ;  /* 0x0000000a07047c24 */ /* 0x000fc6000f8e0206 */
[----:B------:R-:W-:Y:S02]  /*0530*/  SHF.R.S32.HI R3, RZ, 0x1f, R2 ;  /* 0x0000001fff037819 */ /* 0x000fe40000011402 */
[----:B------:R-:W-:-:S07]  /*0540*/  SHF.R.S32.HI R5, RZ, 0x1f, R4 ;  /* 0x0000001fff057819 */ /* 0x000fce0000011404 */
.L_x_4:
[----:B------:R-:W-:Y:S05]  /*0550*/  BSYNC.RECONVERGENT B0 ;  /* 0x0000000000007941 */ /* 0x000fea0003800200 */
.L_x_3:
[----:B------:R-:W0:Y:S02]  /*0560*/  LDCU.128 UR8, c[0x0][0x380] ;  /* 0x00007000ff0877ac */ /* 0x000e240008000c00 */
[----:B0-----:R-:W-:-:S04]  /*0570*/  LEA R6, P0, R4, UR10, 0x3 ;  /* 0x0000000a04067c11 */ /* 0x001fc8000f8018ff */
[----:B------:R-:W-:-:S05]  /*0580*/  LEA.HI.X R7, R4, UR11, R5, 0x3, P0 ;  /* 0x0000000b04077c11 */ /* 0x000fca00080f1c05 */
[----:B------:R-:W2:Y:S01]  /*0590*/  LDG.E R9, desc[UR4][R6.64] ;  /* 0x0000000406097981 */ /* 0x000ea2000c1e1900 */
[----:B------:R-:W-:-:S04]  /*05a0*/  LEA R4, P0, R2, UR8, 0x3 ;  /* 0x0000000802047c11 */ /* 0x000fc8000f8018ff */
[----:B------:R-:W-:-:S05]  /*05b0*/  LEA.HI.X R5, R2, UR9, R3, 0x3, P0 ;  /* 0x0000000902057c11 */ /* 0x000fca00080f1c03 */
[----:B--2---:R-:W-:Y:S04]  /*05c0*/  REDG.E.ADD.F32.FTZ.RN.STRONG.GPU desc[UR4][R4.64], R9 ;  /* 0x00000009040079a6 */ /* 0x004fe8000c12f304 */
[----:B------:R-:W2:Y:S04]  /*05d0*/  LDG.E R3, desc[UR4][R6.64+0x4] ;  /* 0x0000040406037981 */ /* 0x000ea8000c1e1900 */
[----:B--2---:R-:W-:Y:S01]  /*05e0*/  REDG.E.ADD.F32.FTZ.RN.STRONG.GPU desc[UR4][R4.64+0x4], R3 ;  /* 0x00000403040079a6 */ /* 0x004fe2000c12f304 */
[----:B------:R-:W-:Y:S05]  /*05f0*/  EXIT ;  /* 0x000000000000794d */ /* 0x000fea0003800000 */
.L_x_5:
        /* <DEDUP_REMOVED lines=16> */
.L_x_49:


//--------------------- .text._Z8takepartP6float2S0_S0_PfS1_iiiiiii --------------------------
	.section	.text._Z8takepartP6float2S0_S0_PfS1_iiiiiii,"ax",@progbits
	.align	128
        .global         _Z8takepartP6float2S0_S0_PfS1_iiiiiii
        .type           _Z8takepartP6float2S0_S0_PfS1_iiiiiii,@function
        .size           _Z8takepartP6float2S0_S0_PfS1_iiiiiii,(.L_x_50 - _Z8takepartP6float2S0_S0_PfS1_iiiiiii)
        .other          _Z8takepartP6float2S0_S0_PfS1_iiiiiii,@"STO_CUDA_ENTRY STV_DEFAULT"
_Z8takepartP6float2S0_S0_PfS1_iiiiiii:
.text._Z8takepartP6float2S0_S0_PfS1_iiiiiii:
        /* <DEDUP_REMOVED lines=85> */
.L_x_7:
[----:B------:R-:W-:Y:S05]  /*0550*/  BSYNC.RECONVERGENT B0 ;  /* 0x0000000000007941 */ /* 0x000fea0003800200 */
.L_x_6:
[----:B------:R-:W0:Y:S02]  /*0560*/  LDCU.128 UR8, c[0x0][0x380] ;  /* 0x00007000ff0877ac */ /* 0x000e240008000c00 */
[----:B0-----:R-:W-:-:S04]  /*0570*/  LEA R6, P0, R4, UR8, 0x3 ;  /* 0x0000000804067c11 */ /* 0x001fc8000f8018ff */
[----:B------:R-:W-:-:S06]  /*0580*/  LEA.HI.X R7, R4, UR9, R5, 0x3, P0 ;  /* 0x0000000904077c11 */ /* 0x000fcc00080f1c05 */
[----:B------:R-:W2:Y:S01]  /*0590*/  LDG.E.64 R6, desc[UR4][R6.64] ;  /* 0x0000000406067981 */ /* 0x000ea2000c1e1b00 */
[----:B------:R-:W-:-:S04]  /*05a0*/  LEA R4, P0, R2, UR10, 0x3 ;  /* 0x0000000a02047c11 */ /* 0x000fc8000f8018ff */
[----:B------:R-:W-:-:S05]  /*05b0*/  LEA.HI.X R5, R2, UR11, R3, 0x3, P0 ;  /* 0x0000000b02057c11 */ /* 0x000fca00080f1c03 */
[----:B--2---:R-:W-:Y:S01]  /*05c0*/  STG.E.64 desc[UR4][R4.64], R6 ;  /* 0x0000000604007986 */ /* 0x004fe2000c101b04 */
[----:B------:R-:W-:Y:S05]  /*05d0*/  EXIT ;  /* 0x000000000000794d */ /* 0x000fea0003800000 */
.L_x_8:
        /* <DEDUP_REMOVED lines=10> */
.L_x_50:


//--------------------- .text._Z7mulaobjP6float2S0_S0_PfS1_iiiiiii --------------------------
	.section	.text._Z7mulaobjP6float2S0_S0_PfS1_iiiiiii,"ax",@progbits
	.align	128
        .global         _Z7mulaobjP6float2S0_S0_PfS1_iiiiiii
        .type           _Z7mulaobjP6float2S0_S0_PfS1_iiiiiii,@function
        .size           _Z7mulaobjP6float2S0_S0_PfS1_iiiiiii,(.L_x_43 - _Z7mulaobjP6float2S0_S0_PfS1_iiiiiii)
        .other          _Z7mulaobjP6float2S0_S0_PfS1_iiiiiii,@"STO_CUDA_ENTRY STV_DEFAULT"
_Z7mulaobjP6float2S0_S0_PfS1_iiiiiii:
.text._Z7mulaobjP6float2S0_S0_PfS1_iiiiiii:
        /* <DEDUP_REMOVED lines=17> */
[----:B--2---:R-:W-:-:S05]  /*0110*/  IMAD R7, R7, UR4, R0 ;  /* 0x0000000407077c24 */ /* 0x004fca000f8e0200 */
[----:B------:R-:W-:Y:S01]  /*0120*/  ISETP.GE.OR P0, PT, R7, R2, P0 ;  /* 0x000000020700720c */ /* 0x000fe20000706670 */
[----:B----4-:R-:W-:Y:S01]  /*0130*/  IMAD R0, R3, UR6, R4 ;  /* 0x0000000603007c24 */ /* 0x010fe2000f8e0204 */
[----:B------:R-:W-:Y:S02]  /*0140*/  CS2R R2, SRZ ;  /* 0x0000000000027805 */ /* 0x000fe4000001ff00 */
[----:B------:R-:W-:Y:S02]  /*0150*/  CS2R R4, SRZ ;  /* 0x0000000000047805 */ /* 0x000fe4000001ff00 */
[----:B-----5:R-:W-:Y:S01]  /*0160*/  ISETP.GE.OR P0, PT, R0, UR7, P0 ;  /* 0x0000000700007c0c */ /* 0x020fe20008706670 */
[----:B------:R-:W0:-:S12]  /*0170*/  LDCU.64 UR6, c[0x0][0x358] ;  /* 0x00006b00ff0677ac */ /* 0x000e180008000a00 */
[----:B------:R-:W-:Y:S05]  /*0180*/  @P0 BRA `(.L_x_10) ;  /* 0x0000000000f00947 */ /* 0x000fea0003800000 */
[----:B------:R-:W1:Y:S01]  /*0190*/  LDC.64 R12, c[0x0][0x398] ;  /* 0x0000e600ff0c7b82 */ /* 0x000e620000000a00 */
[----:B------:R-:W-:-:S07]  /*01a0*/  IMAD R8, R0, UR8, R9 ;  /* 0x0000000800087c24 */ /* 0x000fce000f8e0209 */
[----:B------:R-:W2:Y:S01]  /*01b0*/  LDC.64 R14, c[0x0][0x3a0] ;  /* 0x0000e800ff0e7b82 */ /* 0x000ea20000000a00 */
[----:B-1----:R-:W-:-:S06]  /*01c0*/  IMAD.WIDE.U32 R12, R8, 0x4, R12 ;  /* 0x00000004080c7825 */ /* 0x002fcc00078e000c */
[----:B0-----:R-:W3:Y:S01]  /*01d0*/  LDG.E R12, desc[UR6][R12.64] ;  /* 0x000000060c0c7981 */ /* 0x001ee2000c1e1900 */
[----:B--2---:R-:W-:-:S06]  /*01e0*/  IMAD.WIDE.U32 R14, R8, 0x4, R14 ;  /* 0x00000004080e7825 */ /* 0x004fcc00078e000e */
[----:B------:R-:W2:Y:S01]  /*01f0*/  LDG.E R14, desc[UR6][R14.64] ;  /* 0x000000060e0e7981 */ /* 0x000ea2000c1e1900 */
[----:B------:R-:W-:-:S05]  /*0200*/  IMAD.MOV.U32 R11, RZ, RZ, 0x3f000000 ;  /* 0x3f000000ff0b7424 */ /* 0x000fca00078e00ff */
[C---:B---3--:R-:W-:Y:S02]  /*0210*/  LOP3.LUT R9, R11.reuse, 0x80000000, R12, 0xb8, !PT ;  /* 0x800000000b097812 */ /* 0x048fe400078eb80c */
[----:B--2---:R-:W-:-:S03]  /*0220*/  LOP3.LUT R11, R11, 0x80000000, R14, 0xb8, !PT ;  /* 0x800000000b0b7812 */ /* 0x004fc600078eb80e */
        /* <DEDUP_REMOVED lines=16> */
[----:B-1----:R-:W-:Y:S01]  /*0330*/  IMAD.MOV.U32 R2, RZ, RZ, RZ ;  /* 0x000000ffff027224 */ /* 0x002fe200078e00ff */
[----:B-----5:R-:W-:-:S05]  /*0340*/  IADD3 R12, PT, PT, RZ, -R3, RZ ;  /* 0x80000003ff0c7210 */ /* 0x020fca0007ffe0ff */
        /* <DEDUP_REMOVED lines=11> */
[-C--:B------:R-:W-:Y:S01]  /*0400*/  @!P2 IADD3 R4, PT, PT, R4, -R5.reuse, RZ ;  /* 0x800000050404a210 */ /* 0x080fe20007ffe0ff */
[----:B------:R-:W-:Y:S01]  /*0410*/  @!P2 VIADD R3, R3, 0x1 ;  /* 0x000000010303a836 */ /* 0x000fe20000000000 */
[----:B------:R-:W-:Y:S02]  /*0420*/  ISETP.NE.AND P2, PT, R6, RZ, PT ;  /* 0x000000ff0600720c */ /* 0x000fe40003f45270 */
[----:B------:R-:W-:Y:S02]  /*0430*/  ISETP.GE.U32.AND P0, PT, R4, R5, PT ;  /* 0x000000050400720c */ /* 0x000fe40003f06070 */
[----:B--2---:R-:W-:-:S11]  /*0440*/  IADD3 R4, PT, PT, -R6, UR10, RZ ;  /* 0x0000000a06047c10 */ /* 0x004fd6000fffe1ff */
[----:B------:R-:W-:-:S05]  /*0450*/  @P0 VIADD R3, R3, 0x1 ;  /* 0x0000000103030836 */ /* 0x000fca0000000000 */
[----:B------:R-:W-:Y:S02]  /*0460*/  @!P1 IADD3 R3, PT, PT, -R3, RZ, RZ ;  /* 0x000000ff03039210 */ /* 0x000fe40007ffe1ff */
[----:B------:R-:W-:-:S05]  /*0470*/  @!P2 LOP3.LUT R3, RZ, R6, RZ, 0x33, !PT ;  /* 0x00000006ff03a212 */ /* 0x000fca00078e33ff */
[--C-:B------:R-:W-:Y:S02]  /*0480*/  IMAD.MOV R11, RZ, RZ, -R3.reuse ;  /* 0x000000ffff0b7224 */ /* 0x100fe400078e0a03 */
[----:B---3--:R-:W-:Y:S02]  /*0490*/  IMAD R5, R0, UR4, R3 ;  /* 0x0000000400057c24 */ /* 0x008fe4000f8e0203 */
[----:B------:R-:W-:Y:S01]  /*04a0*/  IMAD R6, R6, R11, R7 ;  /* 0x0000000b06067224 */ /* 0x000fe200078e0207 */
[----:B------:R-:W-:Y:S01]  /*04b0*/  LEA.HI.SX32 R7, R2, R3, 0x1f ;  /* 0x0000000302077211 */ /* 0x000fe200078ffaff */
[----:B------:R-:W-:Y:S01]  /*04c0*/  IMAD.IADD R5, R10, 0x1, R5 ;  /* 0x000000010a057824 */ /* 0x000fe200078e0205 */
[----:B------:R-:W-:Y:S02]  /*04d0*/  LEA.HI R3, R4, R4, RZ, 0x1 ;  /* 0x0000000404037211 */ /* 0x000fe400078f08ff */
[-C--:B------:R-:W-:Y:S01]  /*04e0*/  IADD3 R0, PT, PT, R9, R6.reuse, RZ ;  /* 0x0000000609007210 */ /* 0x080fe20007ffe0ff */
[----:B------:R-:W-:Y:S01]  /*04f0*/  IMAD R7, R8, UR9, R7 ;  /* 0x0000000908077c24 */ /* 0x000fe2000f8e0207 */
[----:B------:R-:W-:-:S03]  /*0500*/  LEA.HI.SX32 R6, R3, R6, 0x1f ;  /* 0x0000000603067211 */ /* 0x000fc600078ffaff */
[----:B----4-:R-:W-:Y:S02]  /*0510*/  IMAD R4, R5, UR5, R0 ;  /* 0x0000000505047c24 */ /* 0x010fe4000f8e0200 */
[----:B------:R-:W-:-:S03]  /*0520*/  IMAD R2, R7, UR10, R6 ;  /* 0x0000000a07027c24 */ /* 0x000fc6000f8e0206 */
[----:B------:R-:W-:Y:S02]  /*0530*/  SHF.R.S32.HI R5, RZ, 0x1f, R4 ;  /* 0x0000001fff057819 */ /* 0x000fe40000011404 */
[----:B------:R-:W-:-:S07]  /*0540*/  SHF.R.S32.HI R3, RZ, 0x1f, R2 ;  /* 0x0000001fff037819 */ /* 0x000fce0000011402 */
.L_x_10:
[----:B0-----:R-:W-:Y:S05]  /*0550*/  BSYNC.RECONVERGENT B0 ;  /* 0x0000000000007941 */ /* 0x001fea0003800200 */
.L_x_9:
[----:B------:R-:W0:Y:S01]  /*0560*/  LDCU.128 UR8, c[0x0][0x380] ;  /* 0x00007000ff0877ac */ /* 0x000e220008000c00 */
[----:B------:R-:W1:Y:S01]  /*0570*/  LDCU UR4, c[0x0][0x3c0] ;  /* 0x00007800ff0477ac */ /* 0x000e620008000800 */
[----:B------:R-:W1:Y:S01]  /*0580*/  LDCU UR5, c[0x0][0x3bc] ;  /* 0x00007780ff0577ac */ /* 0x000e620008000800 */
[----:B0-----:R-:W-:Y:S02]  /*0590*/  LEA R8, P0, R4, UR8, 0x3 ;  /* 0x0000000804087c11 */ /* 0x001fe4000f8018ff */
[----:B------:R-:W-:Y:S02]  /*05a0*/  LEA R6, P1, R2, UR10, 0x3 ;  /* 0x0000000a02067c11 */ /* 0x000fe4000f8218ff */
[----:B------:R-:W-:Y:S02]  /*05b0*/  LEA.HI.X R9, R4, UR9, R5, 0x3, P0 ;  /* 0x0000000904097c11 */ /* 0x000fe400080f1c05 */
[----:B------:R-:W-:-:S03]  /*05c0*/  LEA.HI.X R7, R2, UR11, R3, 0x3, P1 ;  /* 0x0000000b02077c11 */ /* 0x000fc600088f1c03 */
[----:B------:R0:W5:Y:S04]  /*05d0*/  LDG.E.64 R2, desc[UR6][R8.64] ;  /* 0x0000000608027981 */ /* 0x000168000c1e1b00 */
[----:B------:R0:W5:Y:S01]  /*05e0*/  LDG.E.64 R4, desc[UR6][R6.64] ;  /* 0x0000000606047981 */ /* 0x000162000c1e1b00 */
[----:B-1----:R-:W-:-:S06]  /*05f0*/  UIMAD UR4, UR4, UR5, URZ ;  /* 0x00000005040472a4 */ /* 0x002fcc000f8e02ff */
[----:B------:R-:W-:-:S04]  /*0600*/  I2FP.F32.S32 R0, UR4 ;  /* 0x0000000400007c45 */ /* 0x000fc80008201400 */
[----:B------:R0:W1:Y:S01]  /*0610*/  MUFU.RSQ R11, R0 ;  /* 0x00000000000b7308 */ /* 0x0000620000001400 */
[----:B------:R-:W-:-:S05]  /*0620*/  VIADD R10, R0, 0xf3000000 ;  /* 0xf3000000000a7836 */ /* 0x000fca0000000000 */
[----:B------:R-:W-:-:S13]  /*0630*/  ISETP.GT.U32.AND P0, PT, R10, 0x727fffff, PT ;  /* 0x727fffff0a00780c */ /* 0x000fda0003f04070 */
[----:B01----:R-:W-:Y:S05]  /*0640*/  @!P0 BRA `(.L_x_11) ;  /* 0x00000000000c8947 */ /* 0x003fea0003800000 */
[----:B------:R-:W-:-:S07]  /*0650*/  MOV R10, 0x670 ;  /* 0x00000670000a7802 */ /* 0x000fce0000000f00 */
[----:B-----5:R-:W-:Y:S05]  /*0660*/  CALL.REL.NOINC `($__internal_1_$__cuda_sm20_sqrt_rn_f32_slowpath) ;  /* 0x0000000400347944 */ /* 0x020fea0003c00000 */
[----:B------:R-:W-:Y:S05]  /*0670*/  BRA `(.L_x_12) ;  /* 0x0000000000107947 */ /* 0x000fea0003800000 */
.L_x_11:
[----:B------:R-:W-:Y:S01]  /*0680*/  FMUL.FTZ R9, R0, R11 ;  /* 0x0000000b00097220 */ /* 0x000fe20000410000 */
[----:B------:R-:W-:-:S03]  /*0690*/  FMUL.FTZ R11, R11, 0.5 ;  /* 0x3f0000000b0b7820 */ /* 0x000fc60000410000 */
[----:B------:R-:W-:-:S04]  /*06a0*/  FFMA R0, -R9, R9, R0 ;  /* 0x0000000909007223 */ /* 0x000fc80000000100 */
[----:B------:R-:W-:-:S07]  /*06b0*/  FFMA R0, R0, R11, R9 ;  /* 0x0000000b00007223 */ /* 0x000fce0000000009 */
.L_x_12:
[----:B------:R-:W-:-:S05]  /*06c0*/  VIADD R8, R0, 0x1800000 ;  /* 0x0180000000087836 */ /* 0x000fca0000000000 */
[----:B------:R-:W-:-:S04]  /*06d0*/  LOP3.LUT R8, R8, 0x7f800000, RZ, 0xc0, !PT ;  /* 0x7f80000008087812 */ /* 0x000fc800078ec0ff */
[----:B------:R-:W-:-:S13]  /*06e0*/  ISETP.GT.U32.AND P0, PT, R8, 0x1ffffff, PT ;  /* 0x01ffffff0800780c */ /* 0x000fda0003f04070 */
[----:B------:R-:W-:Y:S05]  /*06f0*/  @P0 BRA `(.L_x_13) ;  /* 0x0000000000100947 */ /* 0x000fea0003800000 */
[----:B------:R-:W-:-:S07]  /*0700*/  MOV R8, 0x720 ;  /* 0x0000072000087802 */ /* 0x000fce0000000f00 */
[----:B-----5:R-:W-:Y:S05]  /*0710*/  CALL.REL.NOINC `($__internal_0_$__cuda_sm20_rcp_rn_f32_slowpath) ;  /* 0x0000000000387944 */ /* 0x020fea0003c00000 */
[----:B------:R-:W-:Y:S01]  /*0720*/  MOV R8, R0 ;  /* 0x0000000000087202 */ /* 0x000fe20000000f00 */
[----:B------:R-:W-:Y:S06]  /*0730*/  BRA `(.L_x_14) ;  /* 0x0000000000107947 */ /* 0x000fec0003800000 */
.L_x_13:
[----:B------:R-:W0:Y:S02]  /*0740*/  MUFU.RCP R9, R0 ;  /* 0x0000000000097308 */ /* 0x000e240000001000 */
[----:B0-----:R-:W-:-:S04]  /*0750*/  FFMA R8, R9, R0, -1 ;  /* 0xbf80000009087423 */ /* 0x001fc80000000000 */
[----:B------:R-:W-:-:S04]  /*0760*/  FADD.FTZ R8, -R8, -RZ ;  /* 0x800000ff08087221 */ /* 0x000fc80000010100 */
[----:B------:R-:W-:-:S07]  /*0770*/  FFMA R8, R9, R8, R9 ;  /* 0x0000000809087223 */ /* 0x000fce0000000009 */
.L_x_14:
[C---:B-----5:R-:W-:Y:S01]  /*0780*/  FMUL R9, R3.reuse, R5 ;  /* 0x0000000503097220 */ /* 0x060fe20000400000 */
[----:B------:R-:W-:-:S03]  /*0790*/  FMUL R0, R3, R4 ;  /* 0x0000000403007220 */ /* 0x000fc60000400000 */
[C---:B------:R-:W-:Y:S01]  /*07a0*/  FFMA R9, R2.reuse, R4, R9 ;  /* 0x0000000402097223 */ /* 0x040fe20000000009 */
[----:B------:R-:W-:-:S03]  /*07b0*/  FFMA R3, R2, R5, -R0 ;  /* 0x0000000502037223 */ /* 0x000fc60000000800 */
[-C--:B------:R-:W-:Y:S01]  /*07c0*/  FMUL R2, R9, R8.reuse ;  /* 0x0000000809027220 */ /* 0x080fe20000400000 */
[----:B------:R-:W-:-:S05]  /*07d0*/  FMUL R3, R3, R8 ;  /* 0x0000000803037220 */ /* 0x000fca0000400000 */
[----:B------:R-:W-:Y:S01]  /*07e0*/  STG.E.64 desc[UR6][R6.64], R2 ;  /* 0x0000000206007986 */ /* 0x000fe2000c101b06 */
[----:B------:R-:W-:Y:S05]  /*07f0*/  EXIT ;  /* 0x000000000000794d */ /* 0x000fea0003800000 */
        .weak           $__internal_0_$__cuda_sm20_rcp_rn_f32_slowpath
        .type           $__internal_0_$__cuda_sm20_rcp_rn_f32_slowpath,@function
        .size           $__internal_0_$__cuda_sm20_rcp_rn_f32_slowpath,($__internal_1_$__cuda_sm20_sqrt_rn_f32_slowpath - $__internal_0_$__cuda_sm20_rcp_rn_f32_slowpath)
$__internal_0_$__cuda_sm20_rcp_rn_f32_slowpath:
[----:B------:R-:W-:-:S05]  /*0800*/  IMAD.SHL.U32 R9, R0, 0x2, RZ ;  /* 0x0000000200097824 */ /* 0x000fca00078e00ff */
[----:B------:R-:W-:-:S04]  /*0810*/  SHF.R.U32.HI R14, RZ, 0x18, R9 ;  /* 0x00000018ff0e7819 */ /* 0x000fc80000011609 */
[----:B------:R-:W-:-:S13]  /*0820*/  ISETP.NE.U32.AND P0, PT, R14, RZ, PT ;  /* 0x000000ff0e00720c */ /* 0x000fda0003f05070 */
[----:B------:R-:W-:Y:S05]  /*0830*/  @P0 BRA `(.L_x_15) ;  /* 0x00000000002c0947 */ /* 0x000fea0003800000 */
[----:B------:R-:W-:-:S05]  /*0840*/  IMAD.SHL.U32 R9, R0, 0x2, RZ ;  /* 0x0000000200097824 */ /* 0x000fca00078e00ff */
[----:B------:R-:W-:-:S13]  /*0850*/  ISETP.NE.AND P0, PT, R9, RZ, PT ;  /* 0x000000ff0900720c */ /* 0x000fda0003f05270 */
[----:B------:R2:W3:Y:S01]  /*0860*/  @!P0 MUFU.RCP R9, R0 ;  /* 0x0000000000098308 */ /* 0x0004e20000001000 */
[----:B------:R-:W-:Y:S05]  /*0870*/  @!P0 BRA `(.L_x_16) ;  /* 0x0000000000a48947 */ /* 0x000fea0003800000 */
[----:B------:R-:W-:-:S04]  /*0880*/  FFMA R10, R0, 1.84467440737095516160e+19, RZ ;  /* 0x5f800000000a7823 */ /* 0x000fc800000000ff */
[----:B---3--:R-:W2:Y:S02]  /*0890*/  MUFU.RCP R9, R10 ;  /* 0x0000000a00097308 */ /* 0x008ea40000001000 */
[----:B--2---:R-:W-:-:S04]  /*08a0*/  FFMA R0, R10, R9, -1 ;  /* 0xbf8000000a007423 */ /* 0x004fc80000000009 */
[----:B------:R-:W-:-:S04]  /*08b0*/  FADD.FTZ R0, -R0, -RZ ;  /* 0x800000ff00007221 */ /* 0x000fc80000010100 */
[----:B------:R-:W-:-:S04]  /*08c0*/  FFMA R0, R9, R0, R9 ;  /* 0x0000000009007223 */ /* 0x000fc80000000009 */
[----:B------:R-:W-:Y:S01]  /*08d0*/  FFMA R9, R0, 1.84467440737095516160e+19, RZ ;  /* 0x5f80000000097823 */ /* 0x000fe200000000ff */
[----:B------:R-:W-:Y:S06]  /*08e0*/  BRA `(.L_x_16) ;  /* 0x0000000000887947 */ /* 0x000fec0003800000 */
.L_x_15:
[----:B------:R-:W-:-:S04]  /*08f0*/  IADD3 R16, PT, PT, R14, -0xfd, RZ ;  /* 0xffffff030e107810 */ /* 0x000fc80007ffe0ff */
[----:B------:R-:W-:-:S13]  /*0900*/  ISETP.GT.U32.AND P0, PT, R16, 0x1, PT ;  /* 0x000000011000780c */ /* 0x000fda0003f04070 */
[----:B------:R-:W-:Y:S05]  /*0910*/  @P0 BRA `(.L_x_17) ;  /* 0x0000000000780947 */ /* 0x000fea0003800000 */
[----:B------:R-:W-:Y:S01]  /*0920*/  LOP3.LUT R9, R0, 0x7fffff, RZ, 0xc0, !PT ;  /* 0x007fffff00097812 */ /* 0x000fe200078ec0ff */
[----:B------:R-:W-:-:S03]  /*0930*/  IMAD.MOV.U32 R13, RZ, RZ, 0x3 ;  /* 0x00000003ff0d7424 */ /* 0x000fc600078e00ff */
[----:B------:R-:W-:Y:S02]  /*0940*/  LOP3.LUT R9, R9, 0x3f800000, RZ, 0xfc, !PT ;  /* 0x3f80000009097812 */ /* 0x000fe400078efcff */
[----:B------:R-:W-:Y:S02]  /*0950*/  SHF.L.U32 R13, R13, R16, RZ ;  /* 0x000000100d0d7219 */ /* 0x000fe400000006ff */
[----:B------:R-:W0:Y:S02]  /*0960*/  MUFU.RCP R10, R9 ;  /* 0x00000009000a7308 */ /* 0x000e240000001000 */
[----:B0-----:R-:W-:-:S04]  /*0970*/  FFMA R11, R9, R10, -1 ;  /* 0xbf800000090b7423 */ /* 0x001fc8000000000a */
[----:B------:R-:W-:-:S04]  /*0980*/  FADD.FTZ R11, -R11, -RZ ;  /* 0x800000ff0b0b7221 */ /* 0x000fc80000010100 */
[CCC-:B------:R-:W-:Y:S01]  /*0990*/  FFMA.RM R12, R10.reuse, R11.reuse, R10.reuse ;  /* 0x0000000b0a0c7223 */ /* 0x1c0fe2000000400a */
[----:B------:R-:W-:-:S04]  /*09a0*/  FFMA.RP R11, R10, R11, R10 ;  /* 0x0000000b0a0b7223 */ /* 0x000fc8000000800a */
[C---:B------:R-:W-:Y:S02]  /*09b0*/  LOP3.LUT R10, R12.reuse, 0x7fffff, RZ, 0xc0, !PT ;  /* 0x007fffff0c0a7812 */ /* 0x040fe400078ec0ff */
[----:B------:R-:W-:Y:S02]  /*09c0*/  FSETP.NEU.FTZ.AND P0, PT, R12, R11, PT ;  /* 0x0000000b0c00720b */ /* 0x000fe40003f1d000 */
[----:B------:R-:W-:Y:S02]  /*09d0*/  LOP3.LUT R10, R10, 0x800000, RZ, 0xfc, !PT ;  /* 0x008000000a0a7812 */ /* 0x000fe400078efcff */
[----:B------:R-:W-:Y:S02]  /*09e0*/  SEL R11, RZ, 0xffffffff, !P0 ;  /* 0xffffffffff0b7807 */ /* 0x000fe40004000000 */
[----:B------:R-:W-:-:S03]  /*09f0*/  LOP3.LUT R13, R13, R10, RZ, 0xc0, !PT ;  /* 0x0000000a0d0d7212 */ /* 0x000fc600078ec0ff */
[----:B------:R-:W-:Y:S01]  /*0a00*/  IMAD.MOV R11, RZ, RZ, -R11 ;  /* 0x000000ffff0b7224 */ /* 0x000fe200078e0a0b */
[----:B------:R-:W-:-:S04]  /*0a10*/  SHF.R.U32.HI R13, RZ, R16, R13 ;  /* 0x00000010ff0d7219 */ /* 0x000fc8000001160d */
[----:B------:R-:W-:Y:S02]  /*0a20*/  LOP3.LUT P1, RZ, R11, R16, R10, 0xf8, !PT ;  /* 0x000000100bff7212 */ /* 0x000fe4000782f80a */
[C---:B------:R-:W-:Y:S02]  /*0a30*/  LOP3.LUT P0, RZ, R13.reuse, 0x1, RZ, 0xc0, !PT ;  /* 0x000000010dff7812 */ /* 0x040fe4000780c0ff */
[----:B------:R-:W-:-:S04]  /*0a40*/  LOP3.LUT P2, RZ, R13, 0x2, RZ, 0xc0, !PT ;  /* 0x000000020dff7812 */ /* 0x000fc8000784c0ff */
[----:B------:R-:W-:Y:S02]  /*0a50*/  PLOP3.LUT P0, PT, P0, P1, P2, 0xe0, 0x0 ;  /* 0x000000000000781c */ /* 0x000fe40000703c20 */
[----:B------:R-:W-:Y:S02]  /*0a60*/  LOP3.LUT P1, RZ, R0, 0x7fffff, RZ, 0xc0, !PT ;  /* 0x007fffff00ff7812 */ /* 0x000fe4000782c0ff */
[----:B------:R-:W-:-:S04]  /*0a70*/  SEL R9, RZ, 0x1, !P0 ;  /* 0x00000001ff097807 */ /* 0x000fc80004000000 */
[----:B------:R-:W-:-:S04]  /*0a80*/  IADD3 R9, PT, PT, -R9, RZ, RZ ;  /* 0x000000ff09097210 */ /* 0x000fc80007ffe1ff */
[----:B------:R-:W-:Y:S01]  /*0a90*/  ISETP.GE.AND P0, PT, R9, RZ, PT ;  /* 0x000000ff0900720c */ /* 0x000fe20003f06270 */
[----:B------:R-:W-:-:S05]  /*0aa0*/  VIADD R9, R14, 0xffffff04 ;  /* 0xffffff040e097836 */ /* 0x000fca0000000000 */
[----:B------:R-:W-:-:S07]  /*0ab0*/  SHF.R.U32.HI R9, RZ, R9, R10 ;  /* 0x00000009ff097219 */ /* 0x000fce000001160a */
[----:B------:R-:W-:-:S05]  /*0ac0*/  @!P0 VIADD R9, R9, 0x1 ;  /* 0x0000000109098836 */ /* 0x000fca0000000000 */
[----:B------:R-:W-:-:S04]  /*0ad0*/  @!P1 SHF.L.U32 R9, R9, 0x1, RZ ;  /* 0x0000000109099819 */ /* 0x000fc800000006ff */
[----:B------:R-:W-:Y:S01]  /*0ae0*/  LOP3.LUT R9, R9, 0x80000000, R0, 0xf8, !PT ;  /* 0x8000000009097812 */ /* 0x000fe200078ef800 */
[----:B------:R-:W-:Y:S06]  /*0af0*/  BRA `(.L_x_16) ;  /* 0x0000000000047947 */ /* 0x000fec0003800000 */
.L_x_17:
[----:B------:R0:W1:Y:S02]  /*0b00*/  MUFU.RCP R9, R0 ;  /* 0x0000000000097308 */ /* 0x0000640000001000 */
.L_x_16:
[----:B0123--:R-:W-:Y:S02]  /*0b10*/  IMAD.MOV.U32 R0, RZ, RZ, R9 ;  /* 0x000000ffff007224 */ /* 0x00ffe400078e0009 */
[----:B------:R-:W-:-:S04]  /*0b20*/  IMAD.MOV.U32 R9, RZ, RZ, 0x0 ;  /* 0x00000000ff097424 */ /* 0x000fc800078e00ff */
[----:B------:R-:W-:Y:S05]  /*0b30*/  RET.REL.NODEC R8 `(_Z7mulaobjP6float2S0_S0_PfS1_iiiiiii) ;  /* 0xfffffff408307950 */ /* 0x000fea0003c3ffff */
        .weak           $__internal_1_$__cuda_sm20_sqrt_rn_f32_slowpath
        .type           $__internal_1_$__cuda_sm20_sqrt_rn_f32_slowpath,@function
        .size           $__internal_1_$__cuda_sm20_sqrt_rn_f32_slowpath,(.L_x_43 - $__internal_1_$__cuda_sm20_sqrt_rn_f32_slowpath)
$__internal_1_$__cuda_sm20_sqrt_rn_f32_slowpath:
[----:B------:R-:W-:-:S13]  /*0b40*/  LOP3.LUT P0, RZ, R0, 0x7fffffff, RZ, 0xc0, !PT ;  /* 0x7fffffff00ff7812 */ /* 0x000fda000780c0ff */
[----:B------:R-:W-:Y:S01]  /*0b50*/  @!P0 MOV R8, R0 ;  /* 0x0000000000088202 */ /* 0x000fe20000000f00 */
[----:B------:R-:W-:Y:S06]  /*0b60*/  @!P0 BRA `(.L_x_18) ;  /* 0x0000000000448947 */ /* 0x000fec0003800000 */
[----:B------:R-:W-:-:S13]  /*0b70*/  FSETP.GEU.FTZ.AND P0, PT, R0, RZ, PT ;  /* 0x000000ff0000720b */ /* 0x000fda0003f1e000 */
[----:B------:R-:W-:Y:S01]  /*0b80*/  @!P0 IMAD.MOV.U32 R8, RZ, RZ, 0x7fffffff ;  /* 0x7fffffffff088424 */ /* 0x000fe200078e00ff */
[----:B------:R-:W-:Y:S06]  /*0b90*/  @!P0 BRA `(.L_x_18) ;  /* 0x0000000000388947 */ /* 0x000fec0003800000 */
[----:B------:R-:W-:-:S13]  /*0ba0*/  FSETP.GTU.FTZ.AND P0, PT, |R0|, +INF , PT ;  /* 0x7f8000000000780b */ /* 0x000fda0003f1c200 */
[----:B------:R-:W-:Y:S01]  /*0bb0*/  @P0 FADD.FTZ R8, R0, 1 ;  /* 0x3f80000000080421 */ /* 0x000fe20000010000 */
[----:B------:R-:W-:Y:S06]  /*0bc0*/  @P0 BRA `(.L_x_18) ;  /* 0x00000000002c0947 */ /* 0x000fec0003800000 */
[----:B------:R-:W-:-:S13]  /*0bd0*/  FSETP.NEU.FTZ.AND P0, PT, |R0|, +INF , PT ;  /* 0x7f8000000000780b */ /* 0x000fda0003f1d200 */
[----:B------:R-:W-:Y:S01]  /*0be0*/  @!P0 IMAD.MOV.U32 R8, RZ, RZ, R0 ;  /* 0x000000ffff088224 */ /* 0x000fe200078e0000 */
[----:B------:R-:W-:Y:S06]  /*0bf0*/  @!P0 BRA `(.L_x_18) ;  /* 0x0000000000208947 */ /* 0x000fec0003800000 */
[----:B------:R-:W-:-:S04]  /*0c00*/  FFMA R0, R0, 1.84467440737095516160e+19, RZ ;  /* 0x5f80000000007823 */ /* 0x000fc800000000ff */
[----:B------:R-:W0:Y:S02]  /*0c10*/  MUFU.RSQ R9, R0 ;  /* 0x0000000000097308 */ /* 0x000e240000001400 */
[----:B0-----:R-:W-:Y:S01]  /*0c20*/  FMUL.FTZ R11, R0, R9 ;  /* 0x00000009000b7220 */ /* 0x001fe20000410000 */
[----:B------:R-:W-:-:S03]  /*0c30*/  FMUL.FTZ R9, R9, 0.5 ;  /* 0x3f00000009097820 */ /* 0x000fc60000410000 */
[----:B------:R-:W-:-:S04]  /*0c40*/  FADD.FTZ R8, -R11, -RZ ;  /* 0x800000ff0b087221 */ /* 0x000fc80000010100 */
[----:B------:R-:W-:-:S04]  /*0c50*/  FFMA R8, R11, R8, R0 ;  /* 0x000000080b087223 */ /* 0x000fc80000000000 */
[----:B------:R-:W-:-:S04]  /*0c60*/  FFMA R8, R8, R9, R11 ;  /* 0x0000000908087223 */ /* 0x000fc8000000000b */
[----:B------:R-:W-:-:S07]  /*0c70*/  FMUL.FTZ R8, R8, 2.3283064365386962891e-10 ;  /* 0x2f80000008087820 */ /* 0x000fce0000410000 */
.L_x_18:
[----:B------:R-:W-:Y:S01]  /*0c80*/  HFMA2 R9, -RZ, RZ, 0, 0 ;  /* 0x00000000ff097431 */ /* 0x000fe200000001ff */
[----:B------:R-:W-:Y:S01]  /*0c90*/  MOV R0, R8 ;  /* 0x0000000800007202 */ /* 0x000fe20000000f00 */
[----:B------:R-:W-:-:S04]  /*0ca0*/  IMAD.MOV.U32 R8, RZ, RZ, R10 ;  /* 0x000000ffff087224 */ /* 0x000fc800078e000a */
[----:B------:R-:W-:Y:S05]  /*0cb0*/  RET.REL.NODEC R8 `(_Z7mulaobjP6float2S0_S0_PfS1_iiiiiii) ;  /* 0xfffffff008d07950 */ /* 0x000fea0003c3ffff */
.L_x_19:
        /* <DEDUP_REMOVED lines=12> */
.L_x_43:


//--------------------- .text._Z9mulaprobeP6float2S0_S0_PfS1_iiiiiii --------------------------
	.section	.text._Z9mulaprobeP6float2S0_S0_PfS1_iiiiiii,"ax",@progbits
	.align	128
        .global         _Z9mulaprobeP6float2S0_S0_PfS1_iiiiiii
        .type           _Z9mulaprobeP6float2S0_S0_PfS1_iiiiiii,@function
        .size           _Z9mulaprobeP6float2S0_S0_PfS1_iiiiiii,(.L_x_45 - _Z9mulaprobeP6float2S0_S0_PfS1_iiiiiii)
        .other          _Z9mulaprobeP6float2S0_S0_PfS1_iiiiiii,@"STO_CUDA_ENTRY STV_DEFAULT"
_Z9mulaprobeP6float2S0_S0_PfS1_iiiiiii:
.text._Z9mulaprobeP6float2S0_S0_PfS1_iiiiiii:
        /* <DEDUP_REMOVED lines=39> */
[----:B------:R-:W-:-:S05]  /*0270*/  IMAD.HI.U32 R7, R7, R8, RZ ;  /* 0x0000000807077227 */ /* 0x000fca00078e00ff */
[----:B------:R-:W-:-:S05]  /*0280*/  IADD3 R4, PT, PT, -R7, RZ, RZ ;  /* 0x000000ff07047210 */ /* 0x000fca0007ffe1ff */
        /* <DEDUP_REMOVED lines=9> */
[----:B------:R-:W-:Y:S02]  /*0320*/  LEA.HI R4, R4, R4, RZ, 0x1 ;  /* 0x0000000404047211 */ /* 0x000fe400078f08ff */
[----:B------:R-:W-:-:S05]  /*0330*/  @P0 IADD3 R7, PT, PT, R7, 0x1, RZ ;  /* 0x0000000107070810 */ /* 0x000fca0007ffe0ff */
[----:B------:R-:W-:Y:S01]  /*0340*/  @!P1 IMAD.MOV R7, RZ, RZ, -R7 ;  /* 0x000000ffff079224 */ /* 0x000fe200078e0a07 */
[----:B------:R-:W-:-:S04]  /*0350*/  @!P2 LOP3.LUT R7, RZ, R0, RZ, 0x33, !PT ;  /* 0x00000000ff07a212 */ /* 0x000fc800078e33ff */
[----:B------:R-:W-:Y:S01]  /*0360*/  LEA.HI.SX32 R9, R4, R7, 0x1f ;  /* 0x0000000704097211 */ /* 0x000fe200078ffaff */
[--C-:B------:R-:W-:Y:S02]  /*0370*/  IMAD.MOV R8, RZ, RZ, -R7.reuse ;  /* 0x000000ffff087224 */ /* 0x100fe400078e0a07 */
[----:B------:R-:W-:Y:S02]  /*0380*/  IMAD R7, R3, R0, R7 ;  /* 0x0000000003077224 */ /* 0x000fe400078e0207 */
[----:B------:R-:W-:Y:S02]  /*0390*/  IMAD R5, R0, R8, R5 ;  /* 0x0000000800057224 */ /* 0x000fe400078e0205 */
[----:B------:R-:W-:-:S03]  /*03a0*/  IMAD R2, R2, UR4, R9 ;  /* 0x0000000402027c24 */ /* 0x000fc6000f8e0209 */
[----:B------:R-:W-:Y:S01]  /*03b0*/  LEA.HI.SX32 R3, R6, R5, 0x1f ;  /* 0x0000000506037211 */ /* 0x000fe200078ffaff */
[----:B------:R-:W-:-:S04]  /*03c0*/  IMAD R6, R7, R0, R5 ;  /* 0x0000000007067224 */ /* 0x000fc800078e0205 */
[----:B------:R-:W-:Y:S01]  /*03d0*/  IMAD R8, R2, UR5, R3 ;  /* 0x0000000502087c24 */ /* 0x000fe2000f8e0203 */
[----:B------:R-:W-:-:S04]  /*03e0*/  SHF.R.S32.HI R7, RZ, 0x1f, R6 ;  /* 0x0000001fff077819 */ /* 0x000fc80000011406 */
[----:B------:R-:W-:-:S07]  /*03f0*/  SHF.R.S32.HI R9, RZ, 0x1f, R8 ;  /* 0x0000001fff097819 */ /* 0x000fce0000011408 */
.L_x_21:
[----:B------:R-:W-:Y:S05]  /*0400*/  BSYNC.RECONVERGENT B0 ;  /* 0x0000000000007941 */ /* 0x000fea0003800200 */
.L_x_20:
[----:B------:R-:W0:Y:S01]  /*0410*/  LDCU.64 UR8, c[0x0][0x390] ;  /* 0x00007200ff0877ac */ /* 0x000e220008000a00 */
[----:B------:R-:W1:Y:S01]  /*0420*/  LDCU.64 UR4, c[0x0][0x388] ;  /* 0x00007100ff0477ac */ /* 0x000e620008000a00 */
[----:B------:R-:W2:Y:S01]  /*0430*/  LDCU.64 UR6, c[0x0][0x358] ;  /* 0x00006b00ff0677ac */ /* 0x000ea20008000a00 */
[----:B0-----:R-:W-:Y:S02]  /*0440*/  LEA R4, P1, R6, UR8, 0x3 ;  /* 0x0000000806047c11 */ /* 0x001fe4000f8218ff */
[----:B-1----:R-:W-:Y:S01]  /*0450*/  LEA R2, P0, R8, UR4, 0x3 ;  /* 0x0000000408027c11 */ /* 0x002fe2000f8018ff */
[----:B------:R-:W0:Y:S01]  /*0460*/  LDCU UR4, c[0x0][0x3c0] ;  /* 0x00007800ff0477ac */ /* 0x000e220008000800 */
[----:B------:R-:W-:Y:S02]  /*0470*/  LEA.HI.X R5, R6, UR9, R7, 0x3, P1 ;  /* 0x0000000906057c11 */ /* 0x000fe400088f1c07 */
[----:B------:R-:W-:Y:S01]  /*0480*/  LEA.HI.X R3, R8, UR5, R9, 0x3, P0 ;  /* 0x0000000508037c11 */ /* 0x000fe200080f1c09 */
[----:B------:R-:W0:Y:S03]  /*0490*/  LDCU UR5, c[0x0][0x3bc] ;  /* 0x00007780ff0577ac */ /* 0x000e260008000800 */
[----:B--2---:R-:W5:Y:S04]  /*04a0*/  LDG.E.64 R4, desc[UR6][R4.64] ;  /* 0x0000000604047981 */ /* 0x004f68000c1e1b00 */
[----:B------:R1:W5:Y:S01]  /*04b0*/  LDG.E.64 R6, desc[UR6][R2.64] ;  /* 0x0000000602067981 */ /* 0x000362000c1e1b00 */
[----:B0-----:R-:W-:-:S06]  /*04c0*/  UIMAD UR4, UR4, UR5, URZ ;  /* 0x00000005040472a4 */ /* 0x001fcc000f8e02ff */
[----:B------:R-:W-:-:S04]  /*04d0*/  I2FP.F32.S32 R0, UR4 ;  /* 0x0000000400007c45 */ /* 0x000fc80008201400 */
[----:B------:R-:W-:Y:S01]  /*04e0*/  IADD3 R8, PT, PT, R0, -0xd000000, RZ ;  /* 0xf300000000087810 */ /* 0x000fe20007ffe0ff */
[----:B------:R1:W0:Y:S03]  /*04f0*/  MUFU.RSQ R9, R0 ;  /* 0x0000000000097308 */ /* 0x0002260000001400 */
[----:B------:R-:W-:-:S13]  /*0500*/  ISETP.GT.U32.AND P0, PT, R8, 0x727fffff, PT ;  /* 0x727fffff0800780c */ /* 0x000fda0003f04070 */
[----:B-1----:R-:W-:Y:S05]  /*0510*/  @!P0 BRA `(.L_x_22) ;  /* 0x00000000000c8947 */ /* 0x002fea0003800000 */
[----:B------:R-:W-:-:S07]  /*0520*/  MOV R10, 0x540 ;  /* 0x00000540000a7802 */ /* 0x000fce0000000f00 */
[----:B0----5:R-:W-:Y:S05]  /*0530*/  CALL.REL.NOINC `($__internal_3_$__cuda_sm20_sqrt_rn_f32_slowpath) ;  /* 0x0000000400347944 */ /* 0x021fea0003c00000 */
[----:B------:R-:W-:Y:S05]  /*0540*/  BRA `(.L_x_23) ;  /* 0x0000000000107947 */ /* 0x000fea0003800000 */
.L_x_22:
[----:B0-----:R-:W-:Y:S01]  /*0550*/  FMUL.FTZ R11, R0, R9 ;  /* 0x00000009000b7220 */ /* 0x001fe20000410000 */
[----:B------:R-:W-:-:S03]  /*0560*/  FMUL.FTZ R9, R9, 0.5 ;  /* 0x3f00000009097820 */ /* 0x000fc60000410000 */
[----:B------:R-:W-:-:S04]  /*0570*/  FFMA R0, -R11, R11, R0 ;  /* 0x0000000b0b007223 */ /* 0x000fc80000000100 */
[----:B------:R-:W-:-:S07]  /*0580*/  FFMA R0, R0, R9, R11 ;  /* 0x0000000900007223 */ /* 0x000fce000000000b */
.L_x_23:
[----:B------:R-:W-:-:S05]  /*0590*/  VIADD R8, R0, 0x1800000 ;  /* 0x0180000000087836 */ /* 0x000fca0000000000 */
[----:B------:R-:W-:-:S04]  /*05a0*/  LOP3.LUT R8, R8, 0x7f800000, RZ, 0xc0, !PT ;  /* 0x7f80000008087812 */ /* 0x000fc800078ec0ff */
[----:B------:R-:W-:-:S13]  /*05b0*/  ISETP.GT.U32.AND P0, PT, R8, 0x1ffffff, PT ;  /* 0x01ffffff0800780c */ /* 0x000fda0003f04070 */
[----:B------:R-:W-:Y:S05]  /*05c0*/  @P0 BRA `(.L_x_24) ;  /* 0x0000000000100947 */ /* 0x000fea0003800000 */
[----:B------:R-:W-:-:S07]  /*05d0*/  MOV R8, 0x5f0 ;  /* 0x000005f000087802 */ /* 0x000fce0000000f00 */
[----:B-----5:R-:W-:Y:S05]  /*05e0*/  CALL.REL.NOINC `($__internal_2_$__cuda_sm20_rcp_rn_f32_slowpath) ;  /* 0x0000000000387944 */ /* 0x020fea0003c00000 */
[----:B------:R-:W-:Y:S01]  /*05f0*/  IMAD.MOV.U32 R8, RZ, RZ, R0 ;  /* 0x000000ffff087224 */ /* 0x000fe200078e0000 */
[----:B------:R-:W-:Y:S06]  /*0600*/  BRA `(.L_x_25) ;  /* 0x0000000000107947 */ /* 0x000fec0003800000 */
.L_x_24:
[----:B------:R-:W0:Y:S02]  /*0610*/  MUFU.RCP R9, R0 ;  /* 0x0000000000097308 */ /* 0x000e240000001000 */
[----:B0-----:R-:W-:-:S04]  /*0620*/  FFMA R8, R9, R0, -1 ;  /* 0xbf80000009087423 */ /* 0x001fc80000000000 */
[----:B------:R-:W-:-:S04]  /*0630*/  FADD.FTZ R8, -R8, -RZ ;  /* 0x800000ff08087221 */ /* 0x000fc80000010100 */
[----:B------:R-:W-:-:S07]  /*0640*/  FFMA R8, R9, R8, R9 ;  /* 0x0000000809087223 */ /* 0x000fce0000000009 */
.L_x_25:
[-C--:B-----5:R-:W-:Y:S01]  /*0650*/  FMUL R9, R7, R5.reuse ;  /* 0x0000000507097220 */ /* 0x0a0fe20000400000 */
[----:B------:R-:W-:-:S03]  /*0660*/  FMUL R0, R6, R5 ;  /* 0x0000000506007220 */ /* 0x000fc60000400000 */
[-C--:B------:R-:W-:Y:S01]  /*0670*/  FFMA R9, R6, R4.reuse, R9 ;  /* 0x0000000406097223 */ /* 0x080fe20000000009 */
[----:B------:R-:W-:-:S03]  /*0680*/  FFMA R5, R7, R4, -R0 ;  /* 0x0000000407057223 */ /* 0x000fc60000000800 */
[-C--:B------:R-:W-:Y:S01]  /*0690*/  FMUL R4, R9, R8.reuse ;  /* 0x0000000809047220 */ /* 0x080fe20000400000 */
[----:B------:R-:W-:-:S05]  /*06a0*/  FMUL R5, R5, R8 ;  /* 0x0000000805057220 */ /* 0x000fca0000400000 */
[----:B------:R-:W-:Y:S01]  /*06b0*/  STG.E.64 desc[UR6][R2.64], R4 ;  /* 0x0000000402007986 */ /* 0x000fe2000c101b06 */
[----:B------:R-:W-:Y:S05]  /*06c0*/  EXIT ;  /* 0x000000000000794d */ /* 0x000fea0003800000 */
        .weak           $__internal_2_$__cuda_sm20_rcp_rn_f32_slowpath
        .type           $__internal_2_$__cuda_sm20_rcp_rn_f32_slowpath,@function
        .size           $__internal_2_$__cuda_sm20_rcp_rn_f32_slowpath,($__internal_3_$__cuda_sm20_sqrt_rn_f32_slowpath - $__internal_2_$__cuda_sm20_rcp_rn_f32_slowpath)
$__internal_2_$__cuda_sm20_rcp_rn_f32_slowpath:
[----:B------:R-:W-:-:S04]  /*06d0*/  SHF.L.U32 R9, R0, 0x1, RZ ;  /* 0x0000000100097819 */ /* 0x000fc800000006ff */
        /* <DEDUP_REMOVED lines=14> */
.L_x_26:
[----:B------:R-:W-:-:S05]  /*07c0*/  VIADD R16, R14, 0xffffff03 ;  /* 0xffffff030e107836 */ /* 0x000fca0000000000 */
[----:B------:R-:W-:-:S13]  /*07d0*/  ISETP.GT.U32.AND P0, PT, R16, 0x1, PT ;  /* 0x000000011000780c */ /* 0x000fda0003f04070 */
[----:B------:R-:W-:Y:S05]  /*07e0*/  @P0 BRA `(.L_x_28) ;  /* 0x0000000000780947 */ /* 0x000fea0003800000 */
[----:B------:R-:W-:Y:S01]  /*07f0*/  LOP3.LUT R9, R0, 0x7fffff, RZ, 0xc0, !PT ;  /* 0x007fffff00097812 */ /* 0x000fe200078ec0ff */
[----:B------:R-:W-:-:S03]  /*0800*/  HFMA2 R13, -RZ, RZ, 0, 1.78813934326171875e-07 ;  /* 0x00000003ff0d7431 */ /* 0x000fc600000001ff */
[----:B------:R-:W-:-:S04]  /*0810*/  LOP3.LUT R9, R9, 0x3f800000, RZ, 0xfc, !PT ;  /* 0x3f80000009097812 */ /* 0x000fc800078efcff */
[----:B------:R-:W0:Y:S01]  /*0820*/  MUFU.RCP R10, R9 ;  /* 0x00000009000a7308 */ /* 0x000e220000001000 */
[----:B------:R-:W-:Y:S01]  /*0830*/  SHF.L.U32 R13, R13, R16, RZ ;  /* 0x000000100d0d7219 */ /* 0x000fe200000006ff */
        /* <DEDUP_REMOVED lines=16> */
[----:B------:R-:W-:-:S05]  /*0940*/  SEL R9, RZ, 0x1, !P0 ;  /* 0x00000001ff097807 */ /* 0x000fca0004000000 */
[----:B------:R-:W-:-:S05]  /*0950*/  IMAD.MOV R9, RZ, RZ, -R9 ;  /* 0x000000ffff097224 */ /* 0x000fca00078e0a09 */
[----:B------:R-:W-:Y:S02]  /*0960*/  ISETP.GE.AND P0, PT, R9, RZ, PT ;  /* 0x000000ff0900720c */ /* 0x000fe40003f06270 */
[----:B------:R-:W-:-:S04]  /*0970*/  IADD3 R9, PT, PT, R14, -0xfc, RZ ;  /* 0xffffff040e097810 */ /* 0x000fc80007ffe0ff */
[----:B------:R-:W-:-:S07]  /*0980*/  SHF.R.U32.HI R9, RZ, R9, R10 ;  /* 0x00000009ff097219 */ /* 0x000fce000001160a */
[----:B------:R-:W-:-:S04]  /*0990*/  @!P0 VIADD R9, R9, 0x1 ;  /* 0x0000000109098836 */ /* 0x000fc80000000000 */
[----:B------:R-:W-:-:S05]  /*09a0*/  @!P1 IMAD.SHL.U32 R9, R9, 0x2, RZ ;  /* 0x0000000209099824 */ /* 0x000fca00078e00ff */
[----:B------:R-:W-:Y:S01]  /*09b0*/  LOP3.LUT R9, R9, 0x80000000, R0, 0xf8, !PT ;  /* 0x8000000009097812 */ /* 0x000fe200078ef800 */
[----:B------:R-:W-:Y:S06]  /*09c0*/  BRA `(.L_x_27) ;  /* 0x0000000000047947 */ /* 0x000fec0003800000 */
.L_x_28:
[----:B------:R0:W1:Y:S02]  /*09d0*/  MUFU.RCP R9, R0 ;  /* 0x0000000000097308 */ /* 0x0000640000001000 */
.L_x_27:
[----:B0123--:R-:W-:Y:S01]  /*09e0*/  MOV R0, R9 ;  /* 0x0000000900007202 */ /* 0x00ffe20000000f00 */
[----:B------:R-:W-:-:S04]  /*09f0*/  IMAD.MOV.U32 R9, RZ, RZ, 0x0 ;  /* 0x00000000ff097424 */ /* 0x000fc800078e00ff */
[----:B------:R-:W-:Y:S05]  /*0a00*/  RET.REL.NODEC R8 `(_Z9mulaprobeP6float2S0_S0_PfS1_iiiiiii) ;  /* 0xfffffff4087c7950 */ /* 0x000fea0003c3ffff */
        .weak           $__internal_3_$__cuda_sm20_sqrt_rn_f32_slowpath
        .type           $__internal_3_$__cuda_sm20_sqrt_rn_f32_slowpath,@function
        .size           $__internal_3_$__cuda_sm20_sqrt_rn_f32_slowpath,(.L_x_45 - $__internal_3_$__cuda_sm20_sqrt_rn_f32_slowpath)
$__internal_3_$__cuda_sm20_sqrt_rn_f32_slowpath:
[----:B------:R-:W-:-:S13]  /*0a10*/  LOP3.LUT P0, RZ, R0, 0x7fffffff, RZ, 0xc0, !PT ;  /* 0x7fffffff00ff7812 */ /* 0x000fda000780c0ff */
[----:B------:R-:W-:Y:S01]  /*0a20*/  @!P0 IMAD.MOV.U32 R8, RZ, RZ, R0 ;  /* 0x000000ffff088224 */ /* 0x000fe200078e0000 */
[----:B------:R-:W-:Y:S06]  /*0a30*/  @!P0 BRA `(.L_x_29) ;  /* 0x0000000000448947 */ /* 0x000fec0003800000 */
[----:B------:R-:W-:-:S13]  /*0a40*/  FSETP.GEU.FTZ.AND P0, PT, R0, RZ, PT ;  /* 0x000000ff0000720b */ /* 0x000fda0003f1e000 */
[----:B------:R-:W-:Y:S01]  /*0a50*/  @!P0 MOV R8, 0x7fffffff ;  /* 0x7fffffff00088802 */ /* 0x000fe20000000f00 */
        /* <DEDUP_REMOVED lines=15> */
.L_x_29:
[----:B------:R-:W-:Y:S01]  /*0b50*/  IMAD.MOV.U32 R0, RZ, RZ, R8 ;  /* 0x000000ffff007224 */ /* 0x000fe200078e0008 */
[----:B------:R-:W-:Y:S01]  /*0b60*/  MOV R8, R10 ;  /* 0x0000000a00087202 */ /* 0x000fe20000000f00 */
[----:B------:R-:W-:-:S04]  /*0b70*/  IMAD.MOV.U32 R9, RZ, RZ, 0x0 ;  /* 0x00000000ff097424 */ /* 0x000fc800078e00ff */
[----:B------:R-:W-:Y:S05]  /*0b80*/  RET.REL.NODEC R8 `(_Z9mulaprobeP6float2S0_S0_PfS1_iiiiiii) ;  /* 0xfffffff4081c7950 */ /* 0x000fea0003c3ffff */
.L_x_30:
        /* <DEDUP_REMOVED lines=15> */
.L_x_45:


//--------------------- .text._Z8mulprobeP6float2S0_S0_PfS1_iiiiiii --------------------------
	.section	.text._Z8mulprobeP6float2S0_S0_PfS1_iiiiiii,"ax",@progbits
	.align	128
        .global         _Z8mulprobeP6float2S0_S0_PfS1_iiiiiii
        .type           _Z8mulprobeP6float2S0_S0_PfS1_iiiiiii,@function
        .size           _Z8mulprobeP6float2S0_S0_PfS1_iiiiiii,(.L_x_47 - _Z8mulprobeP6float2S0_S0_PfS1_iiiiiii)
        .other          _Z8mulprobeP6float2S0_S0_PfS1_iiiiiii,@"STO_CUDA_ENTRY STV_DEFAULT"
_Z8mulprobeP6float2S0_S0_PfS1_iiiiiii:
.text._Z8mulprobeP6float2S0_S0_PfS1_iiiiiii:
        /* <DEDUP_REMOVED lines=64> */
.L_x_32:
[----:B------:R-:W-:Y:S05]  /*0400*/  BSYNC.RECONVERGENT B0 ;  /* 0x0000000000007941 */ /* 0x000fea0003800200 */
.L_x_31:
        /* <DEDUP_REMOVED lines=18> */
[----:B0----5:R-:W-:Y:S05]  /*0530*/  CALL.REL.NOINC `($__internal_5_$__cuda_sm20_sqrt_rn_f32_slowpath) ;  /* 0x0000000400347944 */ /* 0x021fea0003c00000 */
[----:B------:R-:W-:Y:S05]  /*0540*/  BRA `(.L_x_34) ;  /* 0x0000000000107947 */ /* 0x000fea0003800000 */
.L_x_33:
[----:B0-----:R-:W-:Y:S01]  /*0550*/  FMUL.FTZ R11, R0, R9 ;  /* 0x00000009000b7220 */ /* 0x001fe20000410000 */
[----:B------:R-:W-:-:S03]  /*0560*/  FMUL.FTZ R9, R9, 0.5 ;  /* 0x3f00000009097820 */ /* 0x000fc60000410000 */
[----:B------:R-:W-:-:S04]  /*0570*/  FFMA R0, -R11, R11, R0 ;  /* 0x0000000b0b007223 */ /* 0x000fc80000000100 */
[----:B------:R-:W-:-:S07]  /*0580*/  FFMA R0, R0, R9, R11 ;  /* 0x0000000900007223 */ /* 0x000fce000000000b */
.L_x_34:
[----:B------:R-:W-:-:S05]  /*0590*/  VIADD R8, R0, 0x1800000 ;  /* 0x0180000000087836 */ /* 0x000fca0000000000 */
[----:B------:R-:W-:-:S04]  /*05a0*/  LOP3.LUT R8, R8, 0x7f800000, RZ, 0xc0, !PT ;  /* 0x7f80000008087812 */ /* 0x000fc800078ec0ff */
[----:B------:R-:W-:-:S13]  /*05b0*/  ISETP.GT.U32.AND P0, PT, R8, 0x1ffffff, PT ;  /* 0x01ffffff0800780c */ /* 0x000fda0003f04070 */
[----:B------:R-:W-:Y:S05]  /*05c0*/  @P0 BRA `(.L_x_35) ;  /* 0x0000000000100947 */ /* 0x000fea0003800000 */
[----:B------:R-:W-:-:S07]  /*05d0*/  MOV R8, 0x5f0 ;  /* 0x000005f000087802 */ /* 0x000fce0000000f00 */
[----:B-----5:R-:W-:Y:S05]  /*05e0*/  CALL.REL.NOINC `($__internal_4_$__cuda_sm20_rcp_rn_f32_slowpath) ;  /* 0x0000000000387944 */ /* 0x020fea0003c00000 */
[----:B------:R-:W-:Y:S01]  /*05f0*/  IMAD.MOV.U32 R8, RZ, RZ, R0 ;  /* 0x000000ffff087224 */ /* 0x000fe200078e0000 */
[----:B------:R-:W-:Y:S06]  /*0600*/  BRA `(.L_x_36) ;  /* 0x0000000000107947 */ /* 0x000fec0003800000 */
.L_x_35:
[----:B------:R-:W0:Y:S02]  /*0610*/  MUFU.RCP R9, R0 ;  /* 0x0000000000097308 */ /* 0x000e240000001000 */
[----:B0-----:R-:W-:-:S04]  /*0620*/  FFMA R8, R9, R0, -1 ;  /* 0xbf80000009087423 */ /* 0x001fc80000000000 */
[----:B------:R-:W-:-:S04]  /*0630*/  FADD.FTZ R8, -R8, -RZ ;  /* 0x800000ff08087221 */ /* 0x000fc80000010100 */
[----:B------:R-:W-:-:S07]  /*0640*/  FFMA R8, R9, R8, R9 ;  /* 0x0000000809087223 */ /* 0x000fce0000000009 */
.L_x_36:
[-C--:B-----5:R-:W-:Y:S01]  /*0650*/  FMUL R9, R7, R5.reuse ;  /* 0x0000000507097220 */ /* 0x0a0fe20000400000 */
[----:B------:R-:W-:-:S03]  /*0660*/  FMUL R0, R6, R5 ;  /* 0x0000000506007220 */ /* 0x000fc60000400000 */
[-C--:B------:R-:W-:Y:S01]  /*0670*/  FFMA R9, R6, R4.reuse, -R9 ;  /* 0x0000000406097223 */ /* 0x080fe20000000809 */
[----:B------:R-:W-:-:S03]  /*0680*/  FFMA R5, R7, R4, R0 ;  /* 0x0000000407057223 */ /* 0x000fc60000000000 */
[-C--:B------:R-:W-:Y:S01]  /*0690*/  FMUL R4, R9, R8.reuse ;  /* 0x0000000809047220 */ /* 0x080fe20000400000 */
[----:B------:R-:W-:-:S05]  /*06a0*/  FMUL R5, R5, R8 ;  /* 0x0000000805057220 */ /* 0x000fca0000400000 */
[----:B------:R-:W-:Y:S01]  /*06b0*/  STG.E.64 desc[UR6][R2.64], R4 ;  /* 0x0000000402007986 */ /* 0x000fe2000c101b06 */
[----:B------:R-:W-:Y:S05]  /*06c0*/  EXIT ;  /* 0x000000000000794d */ /* 0x000fea0003800000 */
        .weak           $__internal_4_$__cuda_sm20_rcp_rn_f32_slowpath
        .type           $__internal_4_$__cuda_sm20_rcp_rn_f32_slowpath,@function
        .size           $__internal_4_$__cuda_sm20_rcp_rn_f32_slowpath,($__internal_5_$__cuda_sm20_sqrt_rn_f32_slowpath - $__internal_4_$__cuda_sm20_rcp_rn_f32_slowpath)
$__internal_4_$__cuda_sm20_rcp_rn_f32_slowpath:
        /* <DEDUP_REMOVED lines=15> */
.L_x_37:
        /* <DEDUP_REMOVED lines=33> */
.L_x_39:
[----:B------:R0:W1:Y:S02]  /*09d0*/  MUFU.RCP R9, R0 ;  /* 0x0000000000097308 */ /* 0x0000640000001000 */
.L_x_38:
[----:B0123--:R-:W-:Y:S01]  /*09e0*/  MOV R0, R9 ;  /* 0x0000000900007202 */ /* 0x00ffe20000000f00 */
[----:B------:R-:W-:-:S04]  /*09f0*/  IMAD.MOV.U32 R9, RZ, RZ, 0x0 ;  /* 0x00000000ff097424 */ /* 0x000fc800078e00ff */
[----:B------:R-:W-:Y:S05]  /*0a00*/  RET.REL.NODEC R8 `(_Z8mulprobeP6float2S0_S0_PfS1_iiiiiii) ;  /* 0xfffffff4087c7950 */ /* 0x000fea0003c3ffff */
        .weak           $__internal_5_$__cuda_sm20_sqrt_rn_f32_slowpath
        .type           $__internal_5_$__cuda_sm20_sqrt_rn_f32_slowpath,@function
        .size           $__internal_5_$__cuda_sm20_sqrt_rn_f32_slowpath,(.L_x_47 - $__internal_5_$__cuda_sm20_sqrt_rn_f32_slowpath)
$__internal_5_$__cuda_sm20_sqrt_rn_f32_slowpath:
        /* <DEDUP_REMOVED lines=20> */
.L_x_40:
[----:B------:R-:W-:Y:S01]  /*0b50*/  IMAD.MOV.U32 R0, RZ, RZ, R8 ;  /* 0x000000ffff007224 */ /* 0x000fe200078e0008 */
[----:B------:R-:W-:Y:S01]  /*0b60*/  MOV R8, R10 ;  /* 0x0000000a00087202 */ /* 0x000fe20000000f00 */
[----:B------:R-:W-:-:S04]  /*0b70*/  IMAD.MOV.U32 R9, RZ, RZ, 0x0 ;  /* 0x00000000ff097424 */ /* 0x000fc800078e00ff */
[----:B------:R-:W-:Y:S05]  /*0b80*/  RET.REL.NODEC R8 `(_Z8mulprobeP6float2S0_S0_PfS1_iiiiiii) ;  /* 0xfffffff4081c7950 */ /* 0x000fea0003c3ffff */
.L_x_41:
        /* <DEDUP_REMOVED lines=15> */
.L_x_47:


//--------------------- .nv.shared.reserved.0     --------------------------
	.section	.nv.shared.reserved.0,"aw",@nobits
	.weak		__nv_reservedSMEM_offset_0_alias
	.size		__nv_reservedSMEM_offset_0_alias, 0, 64
	.other		__nv_reservedSMEM_offset_0_alias,@"STO_CUDA_RESERVED_SHARED STV_DEFAULT"
__nv_reservedSMEM_offset_0_alias:
	.zero		0
	.zero		64


//--------------------- .nv.constant0._Z12setpartprobeP6float2S0_S0_PfS1_iiiiiii --------------------------
	.section	.nv.constant0._Z12setpartprobeP6float2S0_S0_PfS1_iiiiiii,"a",@progbits
	.sectionflags	@""
	.align	4
.nv.constant0._Z12setpartprobeP6float2S0_S0_PfS1_iiiiiii:
	.zero		964


//--------------------- .nv.constant0._Z10setpartobjP6float2S0_S0_PfS1_iiiiiii --------------------------
	.section	.nv.constant0._Z10setpartobjP6float2S0_S0_PfS1_iiiiiii,"a",@progbits
	.sectionflags	@""
	.align	4
.nv.constant0._Z10setpartobjP6float2S0_S0_PfS1_iiiiiii:
	.zero		964


//--------------------- .nv.constant0._Z8takepartP6float2S0_S0_PfS1_iiiiiii --------------------------
	.section	.nv.constant0._Z8takepartP6float2S0_S0_PfS1_iiiiiii,"a",@progbits
	.sectionflags	@""
	.align	4
.nv.constant0._Z8takepartP6float2S0_S0_PfS1_iiiiiii:
	.zero		964


//--------------------- .nv.constant0._Z7mulaobjP6float2S0_S0_PfS1_iiiiiii --------------------------
	.section	.nv.constant0._Z7mulaobjP6float2S0_S0_PfS1_iiiiiii,"a",@progbits
	.sectionflags	@""
	.align	4
.nv.constant0._Z7mulaobjP6float2S0_S0_PfS1_iiiiiii:
	.zero		964


//--------------------- .nv.constant0._Z9mulaprobeP6float2S0_S0_PfS1_iiiiiii --------------------------
	.section	.nv.constant0._Z9mulaprobeP6float2S0_S0_PfS1_iiiiiii,"a",@progbits
	.sectionflags	@""
	.align	4
.nv.constant0._Z9mulaprobeP6float2S0_S0_PfS1_iiiiiii:
	.zero		964


//--------------------- .nv.constant0._Z8mulprobeP6float2S0_S0_PfS1_iiiiiii --------------------------
	.section	.nv.constant0._Z8mulprobeP6float2S0_S0_PfS1_iiiiiii,"a",@progbits
	.sectionflags	@""
	.align	4
.nv.constant0._Z8mulprobeP6float2S0_S0_PfS1_iiiiiii:
	.zero		964


//--------------------- SYMBOLS --------------------------

	.type		.nv.reservedSmem.offset0,@object
	.size		.nv.reservedSmem.offset0,0x4
